	.target	sm_90a

	.elftype	@"ET_EXEC"


//--------------------- .note.nv.tkinfo           --------------------------
	.section	.note.nv.tkinfo,"",@"SHT_NOTE"
	.sectionflags	@"SHF_NOTE_NV_TKINFO"
	.tkinfo
        /*0018*/ 	.word	0x00000002
        /*0030*/ 	.string	""
        /*0030*/ 	.string	"ptxas"
        /*0030*/ 	.string	"Cuda compilation tools, release 13.0, V13.0.88"
        /*0030*/ 	.string	"Build cuda_13.0.r13.0/compiler.36424714_0"
        /*0030*/ 	.string	"-arch sm_90a -m 64 "



//--------------------- .note.nv.cuinfo           --------------------------
	.section	.note.nv.cuinfo,"",@"SHT_NOTE"
	.sectionflags	@"SHF_NOTE_NV_CUINFO"
        /*0018*/ 	.short	0x0002
        /*001a*/ 	.short	0x005a
        /*001c*/ 	.short	0x0082
	.zero		2


//--------------------- .nv.info                  --------------------------
	.section	.nv.info,"",@"SHT_CUDA_INFO"
	.align	4


	//----- nvinfo : EIATTR_REGCOUNT
	.align		4
        /*0000*/ 	.byte	0x04, 0x2f
        /*0002*/ 	.short	(.L_15 - .L_14)
	.align		4
.L_14:
        /*0004*/ 	.word	index@(_ZN7cutlass13device_kernelINS_4gemm6kernel13GemmUniversalIN4cute5tupleIJiiiiEEENS1_10collective13CollectiveMmaINS1_34MainloopSm90TmaGmmaWarpSpecializedILi28ENS5_IJNS4_1CILi1EEESB_SB_EEENS1_32KernelTmaWarpSpecializedPingpongEEENS5_IJNSA_ILi64EEESF_NSA_ILi32EEEEEENS_10bfloat16_tENS5_IJlSB_lEEESI_SJ_NS4_8TiledMMAINS4_8MMA_AtomIJNS4_4SM904GMMA27MMA_64x64x16_F32BF16BF16_SSILNSN_5MajorE0ELSP_0ELNSN_7ScaleInE1ELSQ_1EEEEEENS4_6LayoutISC_NS5_IJNSA_ILi0EEESU_SU_EEEEENS5_IJNS4_10UnderscoreESX_SX_EEEEENS4_13SM90_TMA_LOADENS4_14ComposedLayoutINS4_7SwizzleILi2ELi4ELi3EEENS4_18smem_ptr_flag_bitsILi16EEENST_INS5_IJNSA_ILi8EEESG_EEENS5_IJSG_SB_EEEEEEEvNS4_8identityES10_S1A_vS1B_EENS_8epilogue10collective6detail29Sm90TmaWarpSpecializedAdapterINS1E_15DefaultEpilogueISI_SJ_SJ_NS1D_6thread17LinearCombinationISI_Li1EffLNS1I_9ScaleType4KindE0ELNS_15FloatRoundStyleE2ESI_EENS1_15EpilogueDefaultEEEEEvvEEEEvNT_6ParamsE)
        /*0008*/ 	.word	0x000000a8


	//----- nvinfo : EIATTR_FRAME_SIZE
	.align		4
.L_15:
        /*000c*/ 	.byte	0x04, 0x11
        /*000e*/ 	.short	(.L_17 - .L_16)
	.align		4
.L_16:
        /*0010*/ 	.word	index@(_ZN7cutlass13device_kernelINS_4gemm6kernel13GemmUniversalIN4cute5tupleIJiiiiEEENS1_10collective13CollectiveMmaINS1_34MainloopSm90TmaGmmaWarpSpecializedILi28ENS5_IJNS4_1CILi1EEESB_SB_EEENS1_32KernelTmaWarpSpecializedPingpongEEENS5_IJNSA_ILi64EEESF_NSA_ILi32EEEEEENS_10bfloat16_tENS5_IJlSB_lEEESI_SJ_NS4_8TiledMMAINS4_8MMA_AtomIJNS4_4SM904GMMA27MMA_64x64x16_F32BF16BF16_SSILNSN_5MajorE0ELSP_0ELNSN_7ScaleInE1ELSQ_1EEEEEENS4_6LayoutISC_NS5_IJNSA_ILi0EEESU_SU_EEEEENS5_IJNS4_10UnderscoreESX_SX_EEEEENS4_13SM90_TMA_LOADENS4_14ComposedLayoutINS4_7SwizzleILi2ELi4ELi3EEENS4_18smem_ptr_flag_bitsILi16EEENST_INS5_IJNSA_ILi8EEESG_EEENS5_IJSG_SB_EEEEEEEvNS4_8identityES10_S1A_vS1B_EENS_8epilogue10collective6detail29Sm90TmaWarpSpecializedAdapterINS1E_15DefaultEpilogueISI_SJ_SJ_NS1D_6thread17LinearCombinationISI_Li1EffLNS1I_9ScaleType4KindE0ELNS_15FloatRoundStyleE2ESI_EENS1_15EpilogueDefaultEEEEEvvEEEEvNT_6ParamsE)
        /*0014*/ 	.word	0x00000008


	//----- nvinfo : EIATTR_MIN_STACK_SIZE
	.align		4
.L_17:
        /*0018*/ 	.byte	0x04, 0x12
        /*001a*/ 	.short	(.L_19 - .L_18)
	.align		4
.L_18:
        /*001c*/ 	.word	index@(_ZN7cutlass13device_kernelINS_4gemm6kernel13GemmUniversalIN4cute5tupleIJiiiiEEENS1_10collective13CollectiveMmaINS1_34MainloopSm90TmaGmmaWarpSpecializedILi28ENS5_IJNS4_1CILi1EEESB_SB_EEENS1_32KernelTmaWarpSpecializedPingpongEEENS5_IJNSA_ILi64EEESF_NSA_ILi32EEEEEENS_10bfloat16_tENS5_IJlSB_lEEESI_SJ_NS4_8TiledMMAINS4_8MMA_AtomIJNS4_4SM904GMMA27MMA_64x64x16_F32BF16BF16_SSILNSN_5MajorE0ELSP_0ELNSN_7ScaleInE1ELSQ_1EEEEEENS4_6LayoutISC_NS5_IJNSA_ILi0EEESU_SU_EEEEENS5_IJNS4_10UnderscoreESX_SX_EEEEENS4_13SM90_TMA_LOADENS4_14ComposedLayoutINS4_7SwizzleILi2ELi4ELi3EEENS4_18smem_ptr_flag_bitsILi16EEENST_INS5_IJNSA_ILi8EEESG_EEENS5_IJSG_SB_EEEEEEEvNS4_8identityES10_S1A_vS1B_EENS_8epilogue10collective6detail29Sm90TmaWarpSpecializedAdapterINS1E_15DefaultEpilogueISI_SJ_SJ_NS1D_6thread17LinearCombinationISI_Li1EffLNS1I_9ScaleType4KindE0ELNS_15FloatRoundStyleE2ESI_EENS1_15EpilogueDefaultEEEEEvvEEEEvNT_6ParamsE)
        /*0020*/ 	.word	0x00000008
.L_19:


//--------------------- .nv.compat                --------------------------
	.section	.nv.compat,"",@"SHT_CUDA_COMPAT_INFO"
	.align	4
        /*0000*/ 	.byte	0x02, 0x09, 0x01, 0x00, 0x02, 0x02, 0x04, 0x00, 0x02, 0x05, 0x05, 0x00, 0x03, 0x07, 0x01, 0x01
        /*0010*/ 	.byte	0x02, 0x03, 0x01, 0x00, 0x02, 0x06, 0x01, 0x00, 0x04, 0x0b, 0x08, 0x00, 0x00, 0x00, 0x00, 0x00
        /*0020*/ 	.byte	0x00, 0x00, 0x00, 0x00


//--------------------- .nv.info._ZN7cutlass13device_kernelINS_4gemm6kernel13GemmUniversalIN4cute5tupleIJiiiiEEENS1_10collective13CollectiveMmaINS1_34MainloopSm90TmaGmmaWarpSpecializedILi28ENS5_IJNS4_1CILi1EEESB_SB_EEENS1_32KernelTmaWarpSpecializedPingpongEEENS5_IJNSA_ILi64EEESF_NSA_ILi32EEEEEENS_10bfloat16_tENS5_IJlSB_lEEESI_SJ_NS4_8TiledMMAINS4_8MMA_AtomIJNS4_4SM904GMMA27MMA_64x64x16_F32BF16BF16_SSILNSN_5MajorE0ELSP_0ELNSN_7ScaleInE1ELSQ_1EEEEEENS4_6LayoutISC_NS5_IJNSA_ILi0EEESU_SU_EEEEENS5_IJNS4_10UnderscoreESX_SX_EEEEENS4_13SM90_TMA_LOADENS4_14ComposedLayoutINS4_7SwizzleILi2ELi4ELi3EEENS4_18smem_ptr_flag_bitsILi16EEENST_INS5_IJNSA_ILi8EEESG_EEENS5_IJSG_SB_EEEEEEEvNS4_8identityES10_S1A_vS1B_EENS_8epilogue10collective6detail29Sm90TmaWarpSpecializedAdapterINS1E_15DefaultEpilogueISI_SJ_SJ_NS1D_6thread17LinearCombinationISI_Li1EffLNS1I_9ScaleType4KindE0ELNS_15FloatRoundStyleE2ESI_EENS1_15EpilogueDefaultEEEEEvvEEEEvNT_6ParamsE --------------------------
	.section	.nv.info._ZN7cutlass13device_kernelINS_4gemm6kernel13GemmUniversalIN4cute5tupleIJiiiiEEENS1_10collective13CollectiveMmaINS1_34MainloopSm90TmaGmmaWarpSpecializedILi28ENS5_IJNS4_1CILi1EEESB_SB_EEENS1_32KernelTmaWarpSpecializedPingpongEEENS5_IJNSA_ILi64EEESF_NSA_ILi32EEEEEENS_10bfloat16_tENS5_IJlSB_lEEESI_SJ_NS4_8TiledMMAINS4_8MMA_AtomIJNS4_4SM904GMMA27MMA_64x64x16_F32BF16BF16_SSILNSN_5MajorE0ELSP_0ELNSN_7ScaleInE1ELSQ_1EEEEEENS4_6LayoutISC_NS5_IJNSA_ILi0EEESU_SU_EEEEENS5_IJNS4_10UnderscoreESX_SX_EEEEENS4_13SM90_TMA_LOADENS4_14ComposedLayoutINS4_7SwizzleILi2ELi4ELi3EEENS4_18smem_ptr_flag_bitsILi16EEENST_INS5_IJNSA_ILi8EEESG_EEENS5_IJSG_SB_EEEEEEEvNS4_8identityES10_S1A_vS1B_EENS_8epilogue10collective6detail29Sm90TmaWarpSpecializedAdapterINS1E_15DefaultEpilogueISI_SJ_SJ_NS1D_6thread17LinearCombinationISI_Li1EffLNS1I_9ScaleType4KindE0ELNS_15FloatRoundStyleE2ESI_EENS1_15EpilogueDefaultEEEEEvvEEEEvNT_6ParamsE,"",@"SHT_CUDA_INFO"
	.sectionflags	@""
	.align	4


	//----- nvinfo : EIATTR_CUDA_API_VERSION
	.align		4
        /*0000*/ 	.byte	0x04, 0x37
        /*0002*/ 	.short	(.L_21 - .L_20)
.L_20:
        /*0004*/ 	.word	0x00000082


	//----- nvinfo : EIATTR_KPARAM_INFO
	.align		4
.L_21:
        /*0008*/ 	.byte	0x04, 0x17
        /*000a*/ 	.short	(.L_23 - .L_22)
.L_22:
        /*000c*/ 	.word	0x00000000
        /*0010*/ 	.short	0x0000
        /*0012*/ 	.short	0x0070
        /*0014*/ 	.byte	0x00, 0xf0, 0x01, 0x10


	//----- nvinfo : EIATTR_SPARSE_MMA_MASK
	.align		4
.L_23:
        /*0018*/ 	.byte	0x03, 0x50
        /*001a*/ 	.short	0x0000


	//----- nvinfo : EIATTR_MAXREG_COUNT
	.align		4
        /*001c*/ 	.byte	0x03, 0x1b
        /*001e*/ 	.short	0x00a8


	//----- nvinfo : EIATTR_NUM_BARRIERS
	.align		4
        /*0020*/ 	.byte	0x02, 0x4c
        /*0022*/ 	.byte	0x01
	.zero		1


	//----- nvinfo : EIATTR_EXTERNS
	.align		4
        /*0024*/ 	.byte	0x04, 0x0f
        /*0026*/ 	.short	(.L_25 - .L_24)


	//   ....[0]....
	.align		4
.L_24:
        /*0028*/ 	.word	index@(__assertfail)


	//----- nvinfo : EIATTR_ANNOTATIONS
	.align		4
.L_25:
        /*002c*/ 	.byte	0x04, 0x55
        /*002e*/ 	.short	(.L_27 - .L_26)


	//   ....[0]....
.L_26:
        /*0030*/ 	.word	0x00000001
        /*0034*/ 	.byte	0x00, 0x0e, 0x00, 0x00, 0x01, 0x00, 0x00, 0x00, 0x20, 0x44, 0x00, 0x00, 0x01, 0x00, 0x00, 0x00
        /*0044*/ 	.byte	0x10, 0x50, 0x00, 0x00


	//----- nvinfo : EIATTR_MERCURY_ISA_VERSION
	.align		4
.L_27:
        /*0048*/ 	.byte	0x03, 0x5f
        /*004a*/ 	.short	0x0101


	//----- nvinfo : EIATTR_INT_WARP_WIDE_INSTR_OFFSETS
	.align		4
        /*004c*/ 	.byte	0x04, 0x31
        /*004e*/ 	.short	(.L_29 - .L_28)


	//   ....[0]....
.L_28:
        /*0050*/ 	.word	0x00000710


	//   ....[1]....
        /*0054*/ 	.word	0x00000730


	//   ....[2]....
        /*0058*/ 	.word	0x000007b0


	//   ....[3]....
        /*005c*/ 	.word	0x000007c0


	//   ....[4]....
        /*0060*/ 	.word	0x000007d0


	//   ....[5]....
        /*0064*/ 	.word	0x000007f0


	//   ....[6]....
        /*0068*/ 	.word	0x00000880


	//   ....[7]....
        /*006c*/ 	.word	0x000008a0


	//----- nvinfo : EIATTR_COOP_GROUP_MASK_REGIDS
	.align		4
.L_29:
        /*0070*/ 	.byte	0x04, 0x29
        /*0072*/ 	.short	(.L_31 - .L_30)


	//   ....[0]....
.L_30:
        /*0074*/ 	.word	0xffffffff


	//   ....[1]....
        /*0078*/ 	.word	0xffffffff


	//   ....[2]....
        /*007c*/ 	.word	0xffffffff


	//   ....[3]....
        /*0080*/ 	.word	0xffffffff


	//   ....[4]....
        /*0084*/ 	.word	0xffffffff


	//   ....[5]....
        /*0088*/ 	.word	0xffffffff


	//----- nvinfo : EIATTR_COOP_GROUP_INSTR_OFFSETS
	.align		4
.L_31:
        /*008c*/ 	.byte	0x04, 0x28
        /*008e*/ 	.short	(.L_33 - .L_32)


	//   ....[0]....
.L_32:
        /*0090*/ 	.word	0x00000070


	//   ....[1]....
        /*0094*/ 	.word	0x00000080


	//   ....[2]....
        /*0098*/ 	.word	0x00000140


	//   ....[3]....
        /*009c*/ 	.word	0x00000600


	//   ....[4]....
        /*00a0*/ 	.word	0x00000640


	//   ....[5]....
        /*00a4*/ 	.word	0x00000690


	//----- nvinfo : EIATTR_REG_RECONFIG
	.align		4
.L_33:
        /*00a8*/ 	.byte	0x01, 0x54
	.zero		2


	//----- nvinfo : EIATTR_SYSCALL_OFFSETS
	.align		4
        /*00ac*/ 	.byte	0x04, 0x46
        /*00ae*/ 	.short	(.L_35 - .L_34)


	//   ....[0]....
.L_34:
        /*00b0*/ 	.word	0x00001930


	//----- nvinfo : EIATTR_MBARRIER_INSTR_OFFSETS
	.align		4
.L_35:
        /*00b4*/ 	.byte	0x04, 0x39
        /*00b6*/ 	.short	(.L_37 - .L_36)


	//   ....[0]....
.L_36:
        /*00b8*/ 	.word	0x00000260
        /*00bc*/ 	.word	0x000000ff
        /*00c0*/ 	.word	0x00000000
        /*00c4*/ 	.short	0x0100
        /*00c6*/ 	.byte	0x08
	.zero		1


	//   ....[1]....
        /*00c8*/ 	.word	0x00000270
        /*00cc*/ 	.word	0x000000ff
        /*00d0*/ 	.word	0x000000e0
        /*00d4*/ 	.short	0x0100
        /*00d6*/ 	.byte	0x08
	.zero		1


	//   ....[2]....
        /*00d8*/ 	.word	0x00000280
        /*00dc*/ 	.word	0x000000ff
        /*00e0*/ 	.word	0x00000008
        /*00e4*/ 	.short	0x0100
        /*00e6*/ 	.byte	0x08
	.zero		1


	//   ....[3]....
        /*00e8*/ 	.word	0x00000290
        /*00ec*/ 	.word	0x000000ff
        /*00f0*/ 	.word	0x000000e8
        /*00f4*/ 	.short	0x0100
        /*00f6*/ 	.byte	0x08
	.zero		1


	//   ....[4]....
        /*00f8*/ 	.word	0x000002a0
        /*00fc*/ 	.word	0x000000ff
        /*0100*/ 	.word	0x00000010
        /*0104*/ 	.short	0x0100
        /*0106*/ 	.byte	0x08
	.zero		1


	//   ....[5]....
        /*0108*/ 	.word	0x000002b0
        /*010c*/ 	.word	0x000000ff
        /*0110*/ 	.word	0x000000f0
        /*0114*/ 	.short	0x0100
        /*0116*/ 	.byte	0x08
	.zero		1


	//   ....[6]....
        /*0118*/ 	.word	0x000002c0
        /*011c*/ 	.word	0x000000ff
        /*0120*/ 	.word	0x00000018
        /*0124*/ 	.short	0x0100
        /*0126*/ 	.byte	0x08
	.zero		1


	//   ....[7]....
        /*0128*/ 	.word	0x000002d0
        /*012c*/ 	.word	0x000000ff
        /*0130*/ 	.word	0x000000f8
        /*0134*/ 	.short	0x0100
        /*0136*/ 	.byte	0x08
	.zero		1


	//   ....[8]....
        /*0138*/ 	.word	0x000002e0
        /*013c*/ 	.word	0x000000ff
        /*0140*/ 	.word	0x00000020
        /*0144*/ 	.short	0x0100
        /*0146*/ 	.byte	0x08
	.zero		1


	//   ....[9]....
        /*0148*/ 	.word	0x000002f0
        /*014c*/ 	.word	0x000000ff
        /*0150*/ 	.word	0x00000100
        /*0154*/ 	.short	0x0100
        /*0156*/ 	.byte	0x08
	.zero		1


	//   ....[10]....
        /*0158*/ 	.word	0x00000300
        /*015c*/ 	.word	0x000000ff
        /*0160*/ 	.word	0x00000028
        /*0164*/ 	.short	0x0100
        /*0166*/ 	.byte	0x08
	.zero		1


	//   ....[11]....
        /*0168*/ 	.word	0x00000310
        /*016c*/ 	.word	0x000000ff
        /*0170*/ 	.word	0x00000108
        /*0174*/ 	.short	0x0100
        /*0176*/ 	.byte	0x08
	.zero		1


	//   ....[12]....
        /*0178*/ 	.word	0x00000320
        /*017c*/ 	.word	0x000000ff
        /*0180*/ 	.word	0x00000030
        /*0184*/ 	.short	0x0100
        /*0186*/ 	.byte	0x08
	.zero		1


	//   ....[13]....
        /*0188*/ 	.word	0x00000330
        /*018c*/ 	.word	0x000000ff
        /*0190*/ 	.word	0x00000110
        /*0194*/ 	.short	0x0100
        /*0196*/ 	.byte	0x08
	.zero		1


	//   ....[14]....
        /*0198*/ 	.word	0x00000340
        /*019c*/ 	.word	0x000000ff
        /*01a0*/ 	.word	0x00000038
        /*01a4*/ 	.short	0x0100
        /*01a6*/ 	.byte	0x08
	.zero		1


	//   ....[15]....
        /*01a8*/ 	.word	0x00000350
        /*01ac*/ 	.word	0x000000ff
        /*01b0*/ 	.word	0x00000118
        /*01b4*/ 	.short	0x0100
        /*01b6*/ 	.byte	0x08
	.zero		1


	//   ....[16]....
        /*01b8*/ 	.word	0x00000360
        /*01bc*/ 	.word	0x000000ff
        /*01c0*/ 	.word	0x00000040
        /*01c4*/ 	.short	0x0100
        /*01c6*/ 	.byte	0x08
	.zero		1


	//   ....[17]....
        /*01c8*/ 	.word	0x00000370
        /*01cc*/ 	.word	0x000000ff
        /*01d0*/ 	.word	0x00000120
        /*01d4*/ 	.short	0x0100
        /*01d6*/ 	.byte	0x08
	.zero		1


	//   ....[18]....
        /*01d8*/ 	.word	0x00000380
        /*01dc*/ 	.word	0x000000ff
        /*01e0*/ 	.word	0x00000048
        /*01e4*/ 	.short	0x0100
        /*01e6*/ 	.byte	0x08
	.zero		1


	//   ....[19]....
        /*01e8*/ 	.word	0x00000390
        /*01ec*/ 	.word	0x000000ff
        /*01f0*/ 	.word	0x00000128
        /*01f4*/ 	.short	0x0100
        /*01f6*/ 	.byte	0x08
	.zero		1


	//   ....[20]....
        /*01f8*/ 	.word	0x000003a0
        /*01fc*/ 	.word	0x000000ff
        /*0200*/ 	.word	0x00000050
        /*0204*/ 	.short	0x0100
        /*0206*/ 	.byte	0x08
	.zero		1


	//   ....[21]....
        /*0208*/ 	.word	0x000003b0
        /*020c*/ 	.word	0x000000ff
        /*0210*/ 	.word	0x00000130
        /*0214*/ 	.short	0x0100
        /*0216*/ 	.byte	0x08
	.zero		1


	//   ....[22]....
        /*0218*/ 	.word	0x000003c0
        /*021c*/ 	.word	0x000000ff
        /*0220*/ 	.word	0x00000058
        /*0224*/ 	.short	0x0100
        /*0226*/ 	.byte	0x08
	.zero		1


	//   ....[23]....
        /*0228*/ 	.word	0x000003d0
        /*022c*/ 	.word	0x000000ff
        /*0230*/ 	.word	0x00000138
        /*0234*/ 	.short	0x0100
        /*0236*/ 	.byte	0x08
	.zero		1


	//   ....[24]....
        /*0238*/ 	.word	0x000003e0
        /*023c*/ 	.word	0x000000ff
        /*0240*/ 	.word	0x00000060
        /*0244*/ 	.short	0x0100
        /*0246*/ 	.byte	0x08
	.zero		1


	//   ....[25]....
        /*0248*/ 	.word	0x000003f0
        /*024c*/ 	.word	0x000000ff
        /*0250*/ 	.word	0x00000140
        /*0254*/ 	.short	0x0100
        /*0256*/ 	.byte	0x08
	.zero		1


	//   ....[26]....
        /*0258*/ 	.word	0x00000400
        /*025c*/ 	.word	0x000000ff
        /*0260*/ 	.word	0x00000068
        /*0264*/ 	.short	0x0100
        /*0266*/ 	.byte	0x08
	.zero		1


	//   ....[27]....
        /*0268*/ 	.word	0x00000410
        /*026c*/ 	.word	0x000000ff
        /*0270*/ 	.word	0x00000148
        /*0274*/ 	.short	0x0100
        /*0276*/ 	.byte	0x08
	.zero		1


	//   ....[28]....
        /*0278*/ 	.word	0x00000420
        /*027c*/ 	.word	0x000000ff
        /*0280*/ 	.word	0x00000070
        /*0284*/ 	.short	0x0100
        /*0286*/ 	.byte	0x08
	.zero		1


	//   ....[29]....
        /*0288*/ 	.word	0x00000430
        /*028c*/ 	.word	0x000000ff
        /*0290*/ 	.word	0x00000150
        /*0294*/ 	.short	0x0100
        /*0296*/ 	.byte	0x08
	.zero		1


	//   ....[30]....
        /*0298*/ 	.word	0x00000440
        /*029c*/ 	.word	0x000000ff
        /*02a0*/ 	.word	0x00000078
        /*02a4*/ 	.short	0x0100
        /*02a6*/ 	.byte	0x08
	.zero		1


	//   ....[31]....
        /*02a8*/ 	.word	0x00000450
        /*02ac*/ 	.word	0x000000ff
        /*02b0*/ 	.word	0x00000158
        /*02b4*/ 	.short	0x0100
        /*02b6*/ 	.byte	0x08
	.zero		1


	//   ....[32]....
        /*02b8*/ 	.word	0x00000460
        /*02bc*/ 	.word	0x000000ff
        /*02c0*/ 	.word	0x00000080
        /*02c4*/ 	.short	0x0100
        /*02c6*/ 	.byte	0x08
	.zero		1


	//   ....[33]....
        /*02c8*/ 	.word	0x00000470
        /*02cc*/ 	.word	0x000000ff
        /*02d0*/ 	.word	0x00000160
        /*02d4*/ 	.short	0x0100
        /*02d6*/ 	.byte	0x08
	.zero		1


	//   ....[34]....
        /*02d8*/ 	.word	0x00000480
        /*02dc*/ 	.word	0x000000ff
        /*02e0*/ 	.word	0x00000088
        /*02e4*/ 	.short	0x0100
        /*02e6*/ 	.byte	0x08
	.zero		1


	//   ....[35]....
        /*02e8*/ 	.word	0x00000490
        /*02ec*/ 	.word	0x000000ff
        /*02f0*/ 	.word	0x00000168
        /*02f4*/ 	.short	0x0100
        /*02f6*/ 	.byte	0x08
	.zero		1


	//   ....[36]....
        /*02f8*/ 	.word	0x000004a0
        /*02fc*/ 	.word	0x000000ff
        /*0300*/ 	.word	0x00000090
        /*0304*/ 	.short	0x0100
        /*0306*/ 	.byte	0x08
	.zero		1


	//   ....[37]....
        /*0308*/ 	.word	0x000004b0
        /*030c*/ 	.word	0x000000ff
        /*0310*/ 	.word	0x00000170
        /*0314*/ 	.short	0x0100
        /*0316*/ 	.byte	0x08
	.zero		1


	//   ....[38]....
        /*0318*/ 	.word	0x000004c0
        /*031c*/ 	.word	0x000000ff
        /*0320*/ 	.word	0x00000098
        /*0324*/ 	.short	0x0100
        /*0326*/ 	.byte	0x08
	.zero		1


	//   ....[39]....
        /*0328*/ 	.word	0x000004d0
        /*032c*/ 	.word	0x000000ff
        /*0330*/ 	.word	0x00000178
        /*0334*/ 	.short	0x0100
        /*0336*/ 	.byte	0x08
	.zero		1


	//   ....[40]....
        /*0338*/ 	.word	0x000004e0
        /*033c*/ 	.word	0x000000ff
        /*0340*/ 	.word	0x000000a0
        /*0344*/ 	.short	0x0100
        /*0346*/ 	.byte	0x08
	.zero		1


	//   ....[41]....
        /*0348*/ 	.word	0x000004f0
        /*034c*/ 	.word	0x000000ff
        /*0350*/ 	.word	0x00000180
        /*0354*/ 	.short	0x0100
        /*0356*/ 	.byte	0x08
	.zero		1


	//   ....[42]....
        /*0358*/ 	.word	0x00000500
        /*035c*/ 	.word	0x000000ff
        /*0360*/ 	.word	0x000000a8
        /*0364*/ 	.short	0x0100
        /*0366*/ 	.byte	0x08
	.zero		1


	//   ....[43]....
        /*0368*/ 	.word	0x00000510
        /*036c*/ 	.word	0x000000ff
        /*0370*/ 	.word	0x00000188
        /*0374*/ 	.short	0x0100
        /*0376*/ 	.byte	0x08
	.zero		1


	//   ....[44]....
        /*0378*/ 	.word	0x00000520
        /*037c*/ 	.word	0x000000ff
        /*0380*/ 	.word	0x000000b0
        /*0384*/ 	.short	0x0100
        /*0386*/ 	.byte	0x08
	.zero		1


	//   ....[45]....
        /*0388*/ 	.word	0x00000530
        /*038c*/ 	.word	0x000000ff
        /*0390*/ 	.word	0x00000190
        /*0394*/ 	.short	0x0100
        /*0396*/ 	.byte	0x08
	.zero		1


	//   ....[46]....
        /*0398*/ 	.word	0x00000540
        /*039c*/ 	.word	0x000000ff
        /*03a0*/ 	.word	0x000000b8
        /*03a4*/ 	.short	0x0100
        /*03a6*/ 	.byte	0x08
	.zero		1


	//   ....[47]....
        /*03a8*/ 	.word	0x00000550
        /*03ac*/ 	.word	0x000000ff
        /*03b0*/ 	.word	0x00000198
        /*03b4*/ 	.short	0x0100
        /*03b6*/ 	.byte	0x08
	.zero		1


	//   ....[48]....
        /*03b8*/ 	.word	0x00000560
        /*03bc*/ 	.word	0x000000ff
        /*03c0*/ 	.word	0x000000c0
        /*03c4*/ 	.short	0x0100
        /*03c6*/ 	.byte	0x08
	.zero		1


	//   ....[49]....
        /*03c8*/ 	.word	0x00000570
        /*03cc*/ 	.word	0x000000ff
        /*03d0*/ 	.word	0x000001a0
        /*03d4*/ 	.short	0x0100
        /*03d6*/ 	.byte	0x08
	.zero		1


	//   ....[50]....
        /*03d8*/ 	.word	0x00000580
        /*03dc*/ 	.word	0x000000ff
        /*03e0*/ 	.word	0x000000c8
        /*03e4*/ 	.short	0x0100
        /*03e6*/ 	.byte	0x08
	.zero		1


	//   ....[51]....
        /*03e8*/ 	.word	0x00000590
        /*03ec*/ 	.word	0x000000ff
        /*03f0*/ 	.word	0x000001a8
        /*03f4*/ 	.short	0x0100
        /*03f6*/ 	.byte	0x08
	.zero		1


	//   ....[52]....
        /*03f8*/ 	.word	0x000005a0
        /*03fc*/ 	.word	0x000000ff
        /*0400*/ 	.word	0x000000d0
        /*0404*/ 	.short	0x0100
        /*0406*/ 	.byte	0x08
	.zero		1


	//   ....[53]....
        /*0408*/ 	.word	0x000005b0
        /*040c*/ 	.word	0x000000ff
        /*0410*/ 	.word	0x000001b0
        /*0414*/ 	.short	0x0100
        /*0416*/ 	.byte	0x08
	.zero		1


	//   ....[54]....
        /*0418*/ 	.word	0x000005c0
        /*041c*/ 	.word	0x000000ff
        /*0420*/ 	.word	0x000000d8
        /*0424*/ 	.short	0x0100
        /*0426*/ 	.byte	0x08
	.zero		1


	//   ....[55]....
        /*0428*/ 	.word	0x000005d0
        /*042c*/ 	.word	0x000000ff
        /*0430*/ 	.word	0x000001b8
        /*0434*/ 	.short	0x0100
        /*0436*/ 	.byte	0x08
	.zero		1


	//   ....[56]....
        /*0438*/ 	.word	0x000008e0
        /*043c*/ 	.word	0x000000ff
        /*0440*/ 	.word	0x000001f0
        /*0444*/ 	.short	0x0100
        /*0446*/ 	.byte	0x08
	.zero		1


	//   ....[57]....
        /*0448*/ 	.word	0x00000950
        /*044c*/ 	.word	0x000000ff
        /*0450*/ 	.word	0x000001f8
        /*0454*/ 	.short	0x0100
        /*0456*/ 	.byte	0x08
	.zero		1


	//   ....[58]....
        /*0458*/ 	.word	0x00000970
        /*045c*/ 	.word	0x000000ff
        /*0460*/ 	.word	0x000001d0
        /*0464*/ 	.short	0x0100
        /*0466*/ 	.byte	0x09
	.zero		1


	//   ....[59]....
        /*0468*/ 	.word	0x00000980
        /*046c*/ 	.word	0x000000ff
        /*0470*/ 	.word	0x000001d8
        /*0474*/ 	.short	0x0100
        /*0476*/ 	.byte	0x09
	.zero		1


	//   ....[60]....
        /*0478*/ 	.word	0x00000990
        /*047c*/ 	.word	0x000000ff
        /*0480*/ 	.word	0x000001e0
        /*0484*/ 	.short	0x0100
        /*0486*/ 	.byte	0x09
	.zero		1


	//   ....[61]....
        /*0488*/ 	.word	0x000009a0
        /*048c*/ 	.word	0x000000ff
        /*0490*/ 	.word	0x000001e8
        /*0494*/ 	.short	0x0100
        /*0496*/ 	.byte	0x09
	.zero		1


	//   ....[62]....
        /*0498*/ 	.word	0x00001810
        /*049c*/ 	.word	0x0000003d
        /*04a0*/ 	.word	0x00000000
        /*04a4*/ 	.short	0x010a
        /*04a6*/ 	.byte	0x2a
	.zero		1


	//   ....[63]....
        /*04a8*/ 	.word	0x000019b0
        /*04ac*/ 	.word	0x00000003
        /*04b0*/ 	.word	0x00000000
        /*04b4*/ 	.short	0x010a
        /*04b6*/ 	.byte	0x3f
	.zero		1


	//   ....[64]....
        /*04b8*/ 	.word	0x000019f0
        /*04bc*/ 	.word	0x00000003
        /*04c0*/ 	.word	0x00000000
        /*04c4*/ 	.short	0x010a
        /*04c6*/ 	.byte	0x3f
	.zero		1


	//   ....[65]....
        /*04c8*/ 	.word	0x00001bf0
        /*04cc*/ 	.word	0x000000ff
        /*04d0*/ 	.word	0x00000000
        /*04d4*/ 	.short	0x010a
        /*04d6*/ 	.byte	0x04
	.zero		1


	//   ....[66]....
        /*04d8*/ 	.word	0x00001c30
        /*04dc*/ 	.word	0x000000ff
        /*04e0*/ 	.word	0x00000000
        /*04e4*/ 	.short	0x010a
        /*04e6*/ 	.byte	0x04
	.zero		1


	//   ....[67]....
        /*04e8*/ 	.word	0x00001d90
        /*04ec*/ 	.word	0x000000ff
        /*04f0*/ 	.word	0x00000000
        /*04f4*/ 	.short	0x0101
        /*04f6*/ 	.byte	0x04
	.zero		1


	//   ....[68]....
        /*04f8*/ 	.word	0x00001e80
        /*04fc*/ 	.word	0x0000003e
        /*0500*/ 	.word	0x00000000
        /*0504*/ 	.short	0x0101
        /*0506*/ 	.byte	0x2f
	.zero		1


	//   ....[69]....
        /*0508*/ 	.word	0x00001f50
        /*050c*/ 	.word	0x000000ff
        /*0510*/ 	.word	0x00000000
        /*0514*/ 	.short	0x0101
        /*0516*/ 	.byte	0x04
	.zero		1


	//   ....[70]....
        /*0518*/ 	.word	0x00002000
        /*051c*/ 	.word	0x0000003d
        /*0520*/ 	.word	0x00000010
        /*0524*/ 	.short	0x010a
        /*0526*/ 	.byte	0x2a
	.zero		1


	//   ....[71]....
        /*0528*/ 	.word	0x00004440
        /*052c*/ 	.word	0x00000040
        /*0530*/ 	.word	0x00000000
        /*0534*/ 	.short	0x0101
        /*0536*/ 	.byte	0x2f
	.zero		1


	//   ....[72]....
        /*0538*/ 	.word	0x00004da0
        /*053c*/ 	.word	0x0000000a
        /*0540*/ 	.word	0x000000e0
        /*0544*/ 	.short	0x010a
        /*0546*/ 	.byte	0x3f
	.zero		1


	//   ....[73]....
        /*0548*/ 	.word	0x00005130
        /*054c*/ 	.word	0x00000002
        /*0550*/ 	.word	0x000001f8
        /*0554*/ 	.short	0x0101
        /*0556*/ 	.byte	0x3f
	.zero		1


	//   ....[74]....
        /*0558*/ 	.word	0x000058a0
        /*055c*/ 	.word	0x00000007
        /*0560*/ 	.word	0x00000000
        /*0564*/ 	.short	0x010a
        /*0566*/ 	.byte	0x3f
	.zero		1


	//   ....[75]....
        /*0568*/ 	.word	0x00005920
        /*056c*/ 	.word	0x00000009
        /*0570*/ 	.word	0x00000000
        /*0574*/ 	.short	0x010a
        /*0576*/ 	.byte	0x3f
	.zero		1


	//   ....[76]....
        /*0578*/ 	.word	0x000059b0
        /*057c*/ 	.word	0x00000006
        /*0580*/ 	.word	0x00000000
        /*0584*/ 	.short	0x010a
        /*0586*/ 	.byte	0x3f
	.zero		1


	//   ....[77]....
        /*0588*/ 	.word	0x00005a40
        /*058c*/ 	.word	0x00000009
        /*0590*/ 	.word	0x00000000
        /*0594*/ 	.short	0x010a
        /*0596*/ 	.byte	0x3f
	.zero		1


	//   ....[78]....
        /*0598*/ 	.word	0x00005ad0
        /*059c*/ 	.word	0x00000006
        /*05a0*/ 	.word	0x00000000
        /*05a4*/ 	.short	0x010a
        /*05a6*/ 	.byte	0x3f
	.zero		1


	//   ....[79]....
        /*05a8*/ 	.word	0x00005b60
        /*05ac*/ 	.word	0x00000009
        /*05b0*/ 	.word	0x00000000
        /*05b4*/ 	.short	0x010a
        /*05b6*/ 	.byte	0x3f
	.zero		1


	//   ....[80]....
        /*05b8*/ 	.word	0x00005bf0
        /*05bc*/ 	.word	0x00000006
        /*05c0*/ 	.word	0x00000000
        /*05c4*/ 	.short	0x010a
        /*05c6*/ 	.byte	0x3f
	.zero		1


	//   ....[81]....
        /*05c8*/ 	.word	0x00005c80
        /*05cc*/ 	.word	0x00000009
        /*05d0*/ 	.word	0x00000000
        /*05d4*/ 	.short	0x010a
        /*05d6*/ 	.byte	0x3f
	.zero		1


	//   ....[82]....
        /*05d8*/ 	.word	0x00005d10
        /*05dc*/ 	.word	0x00000006
        /*05e0*/ 	.word	0x00000000
        /*05e4*/ 	.short	0x010a
        /*05e6*/ 	.byte	0x3f
	.zero		1


	//   ....[83]....
        /*05e8*/ 	.word	0x00005da0
        /*05ec*/ 	.word	0x00000009
        /*05f0*/ 	.word	0x00000000
        /*05f4*/ 	.short	0x010a
        /*05f6*/ 	.byte	0x3f
	.zero		1


	//   ....[84]....
        /*05f8*/ 	.word	0x00005e30
        /*05fc*/ 	.word	0x00000006
        /*0600*/ 	.word	0x00000000
        /*0604*/ 	.short	0x010a
        /*0606*/ 	.byte	0x3f
	.zero		1


	//   ....[85]....
        /*0608*/ 	.word	0x00005ec0
        /*060c*/ 	.word	0x00000009
        /*0610*/ 	.word	0x00000000
        /*0614*/ 	.short	0x010a
        /*0616*/ 	.byte	0x3f
	.zero		1


	//   ....[86]....
        /*0618*/ 	.word	0x00005f50
        /*061c*/ 	.word	0x00000006
        /*0620*/ 	.word	0x00000000
        /*0624*/ 	.short	0x010a
        /*0626*/ 	.byte	0x3f
	.zero		1


	//   ....[87]....
        /*0628*/ 	.word	0x00005fe0
        /*062c*/ 	.word	0x00000009
        /*0630*/ 	.word	0x00000000
        /*0634*/ 	.short	0x010a
        /*0636*/ 	.byte	0x3f
	.zero		1


	//   ....[88]....
        /*0638*/ 	.word	0x00006070
        /*063c*/ 	.word	0x00000006
        /*0640*/ 	.word	0x00000000
        /*0644*/ 	.short	0x010a
        /*0646*/ 	.byte	0x3f
	.zero		1


	//   ....[89]....
        /*0648*/ 	.word	0x00006100
        /*064c*/ 	.word	0x00000009
        /*0650*/ 	.word	0x00000000
        /*0654*/ 	.short	0x010a
        /*0656*/ 	.byte	0x3f
	.zero		1


	//   ....[90]....
        /*0658*/ 	.word	0x00006190
        /*065c*/ 	.word	0x00000006
        /*0660*/ 	.word	0x00000000
        /*0664*/ 	.short	0x010a
        /*0666*/ 	.byte	0x3f
	.zero		1


	//   ....[91]....
        /*0668*/ 	.word	0x00006220
        /*066c*/ 	.word	0x00000009
        /*0670*/ 	.word	0x00000000
        /*0674*/ 	.short	0x010a
        /*0676*/ 	.byte	0x3f
	.zero		1


	//   ....[92]....
        /*0678*/ 	.word	0x000062b0
        /*067c*/ 	.word	0x00000006
        /*0680*/ 	.word	0x00000000
        /*0684*/ 	.short	0x010a
        /*0686*/ 	.byte	0x3f
	.zero		1


	//   ....[93]....
        /*0688*/ 	.word	0x00006340
        /*068c*/ 	.word	0x00000009
        /*0690*/ 	.word	0x00000000
        /*0694*/ 	.short	0x010a
        /*0696*/ 	.byte	0x3f
	.zero		1


	//   ....[94]....
        /*0698*/ 	.word	0x000063d0
        /*069c*/ 	.word	0x00000006
        /*06a0*/ 	.word	0x00000000
        /*06a4*/ 	.short	0x010a
        /*06a6*/ 	.byte	0x3f
	.zero		1


	//   ....[95]....
        /*06a8*/ 	.word	0x00006460
        /*06ac*/ 	.word	0x00000009
        /*06b0*/ 	.word	0x00000000
        /*06b4*/ 	.short	0x010a
        /*06b6*/ 	.byte	0x3f
	.zero		1


	//   ....[96]....
        /*06b8*/ 	.word	0x000064f0
        /*06bc*/ 	.word	0x00000006
        /*06c0*/ 	.word	0x00000000
        /*06c4*/ 	.short	0x010a
        /*06c6*/ 	.byte	0x3f
	.zero		1


	//   ....[97]....
        /*06c8*/ 	.word	0x00006580
        /*06cc*/ 	.word	0x00000009
        /*06d0*/ 	.word	0x00000000
        /*06d4*/ 	.short	0x010a
        /*06d6*/ 	.byte	0x3f
	.zero		1


	//   ....[98]....
        /*06d8*/ 	.word	0x00006610
        /*06dc*/ 	.word	0x00000006
        /*06e0*/ 	.word	0x00000000
        /*06e4*/ 	.short	0x010a
        /*06e6*/ 	.byte	0x3f
	.zero		1


	//   ....[99]....
        /*06e8*/ 	.word	0x000066a0
        /*06ec*/ 	.word	0x00000009
        /*06f0*/ 	.word	0x00000000
        /*06f4*/ 	.short	0x010a
        /*06f6*/ 	.byte	0x3f
	.zero		1


	//   ....[100]....
        /*06f8*/ 	.word	0x00006730
        /*06fc*/ 	.word	0x00000006
        /*0700*/ 	.word	0x00000000
        /*0704*/ 	.short	0x010a
        /*0706*/ 	.byte	0x3f
	.zero		1


	//   ....[101]....
        /*0708*/ 	.word	0x000067c0
        /*070c*/ 	.word	0x00000003
        /*0710*/ 	.word	0x00000000
        /*0714*/ 	.short	0x010a
        /*0716*/ 	.byte	0x3f
	.zero		1


	//   ....[102]....
        /*0718*/ 	.word	0x00006820
        /*071c*/ 	.word	0x0000003f
        /*0720*/ 	.word	0x00000000
        /*0724*/ 	.short	0x010a
        /*0726*/ 	.byte	0x3f
	.zero		1


	//   ....[103]....
        /*0728*/ 	.word	0x00006870
        /*072c*/ 	.word	0x00000003
        /*0730*/ 	.word	0x00000000
        /*0734*/ 	.short	0x010a
        /*0736*/ 	.byte	0x3f
	.zero		1


	//   ....[104]....
        /*0738*/ 	.word	0x000068d0
        /*073c*/ 	.word	0x00000004
        /*0740*/ 	.word	0x00000000
        /*0744*/ 	.short	0x010a
        /*0746*/ 	.byte	0x3f
	.zero		1


	//   ....[105]....
        /*0748*/ 	.word	0x00006920
        /*074c*/ 	.word	0x0000003f
        /*0750*/ 	.word	0x00000010
        /*0754*/ 	.short	0x010a
        /*0756*/ 	.byte	0x3f
	.zero		1


	//   ....[106]....
        /*0758*/ 	.word	0x000069f0
        /*075c*/ 	.word	0x0000000a
        /*0760*/ 	.word	0x000000e0
        /*0764*/ 	.short	0x010a
        /*0766*/ 	.byte	0x3f
	.zero		1


	//   ....[107]....
        /*0768*/ 	.word	0x00006ac0
        /*076c*/ 	.word	0x00000007
        /*0770*/ 	.word	0x00000000
        /*0774*/ 	.short	0x010a
        /*0776*/ 	.byte	0x3f
	.zero		1


	//   ....[108]....
        /*0778*/ 	.word	0x00006b10
        /*077c*/ 	.word	0x00000009
        /*0780*/ 	.word	0x00000000
        /*0784*/ 	.short	0x010a
        /*0786*/ 	.byte	0x3f
	.zero		1


	//   ....[109]....
        /*0788*/ 	.word	0x00006b60
        /*078c*/ 	.word	0x00000006
        /*0790*/ 	.word	0x00000000
        /*0794*/ 	.short	0x010a
        /*0796*/ 	.byte	0x3f
	.zero		1


	//   ....[110]....
        /*0798*/ 	.word	0x00006bb0
        /*079c*/ 	.word	0x00000009
        /*07a0*/ 	.word	0x00000000
        /*07a4*/ 	.short	0x010a
        /*07a6*/ 	.byte	0x3f
	.zero		1


	//   ....[111]....
        /*07a8*/ 	.word	0x00006c00
        /*07ac*/ 	.word	0x00000006
        /*07b0*/ 	.word	0x00000000
        /*07b4*/ 	.short	0x010a
        /*07b6*/ 	.byte	0x3f
	.zero		1


	//   ....[112]....
        /*07b8*/ 	.word	0x00006c50
        /*07bc*/ 	.word	0x00000009
        /*07c0*/ 	.word	0x00000000
        /*07c4*/ 	.short	0x010a
        /*07c6*/ 	.byte	0x3f
	.zero		1


	//   ....[113]....
        /*07c8*/ 	.word	0x00006ca0
        /*07cc*/ 	.word	0x00000006
        /*07d0*/ 	.word	0x00000000
        /*07d4*/ 	.short	0x010a
        /*07d6*/ 	.byte	0x3f
	.zero		1


	//   ....[114]....
        /*07d8*/ 	.word	0x00006cf0
        /*07dc*/ 	.word	0x00000009
        /*07e0*/ 	.word	0x00000000
        /*07e4*/ 	.short	0x010a
        /*07e6*/ 	.byte	0x3f
	.zero		1


	//   ....[115]....
        /*07e8*/ 	.word	0x00006d40
        /*07ec*/ 	.word	0x00000006
        /*07f0*/ 	.word	0x00000000
        /*07f4*/ 	.short	0x010a
        /*07f6*/ 	.byte	0x3f
	.zero		1


	//   ....[116]....
        /*07f8*/ 	.word	0x00006d90
        /*07fc*/ 	.word	0x00000009
        /*0800*/ 	.word	0x00000000
        /*0804*/ 	.short	0x010a
        /*0806*/ 	.byte	0x3f
	.zero		1


	//   ....[117]....
        /*0808*/ 	.word	0x00006de0
        /*080c*/ 	.word	0x00000006
        /*0810*/ 	.word	0x00000000
        /*0814*/ 	.short	0x010a
        /*0816*/ 	.byte	0x3f
	.zero		1


	//   ....[118]....
        /*0818*/ 	.word	0x00006e30
        /*081c*/ 	.word	0x00000009
        /*0820*/ 	.word	0x00000000
        /*0824*/ 	.short	0x010a
        /*0826*/ 	.byte	0x3f
	.zero		1


	//   ....[119]....
        /*0828*/ 	.word	0x00006e80
        /*082c*/ 	.word	0x00000006
        /*0830*/ 	.word	0x00000000
        /*0834*/ 	.short	0x010a
        /*0836*/ 	.byte	0x3f
	.zero		1


	//   ....[120]....
        /*0838*/ 	.word	0x00006ed0
        /*083c*/ 	.word	0x00000009
        /*0840*/ 	.word	0x00000000
        /*0844*/ 	.short	0x010a
        /*0846*/ 	.byte	0x3f
	.zero		1


	//   ....[121]....
        /*0848*/ 	.word	0x00006f20
        /*084c*/ 	.word	0x00000006
        /*0850*/ 	.word	0x00000000
        /*0854*/ 	.short	0x010a
        /*0856*/ 	.byte	0x3f
	.zero		1


	//   ....[122]....
        /*0858*/ 	.word	0x00006f70
        /*085c*/ 	.word	0x00000009
        /*0860*/ 	.word	0x00000000
        /*0864*/ 	.short	0x010a
        /*0866*/ 	.byte	0x3f
	.zero		1


	//   ....[123]....
        /*0868*/ 	.word	0x00006fc0
        /*086c*/ 	.word	0x00000006
        /*0870*/ 	.word	0x00000000
        /*0874*/ 	.short	0x010a
        /*0876*/ 	.byte	0x3f
	.zero		1


	//   ....[124]....
        /*0878*/ 	.word	0x00007010
        /*087c*/ 	.word	0x00000009
        /*0880*/ 	.word	0x00000000
        /*0884*/ 	.short	0x010a
        /*0886*/ 	.byte	0x3f
	.zero		1


	//   ....[125]....
        /*0888*/ 	.word	0x00007060
        /*088c*/ 	.word	0x00000006
        /*0890*/ 	.word	0x00000000
        /*0894*/ 	.short	0x010a
        /*0896*/ 	.byte	0x3f
	.zero		1


	//   ....[126]....
        /*0898*/ 	.word	0x000070b0
        /*089c*/ 	.word	0x00000009
        /*08a0*/ 	.word	0x00000000
        /*08a4*/ 	.short	0x010a
        /*08a6*/ 	.byte	0x3f
	.zero		1


	//   ....[127]....
        /*08a8*/ 	.word	0x00007100
        /*08ac*/ 	.word	0x00000006
        /*08b0*/ 	.word	0x00000000
        /*08b4*/ 	.short	0x010a
        /*08b6*/ 	.byte	0x3f
	.zero		1


	//   ....[128]....
        /*08b8*/ 	.word	0x00007150
        /*08bc*/ 	.word	0x00000009
        /*08c0*/ 	.word	0x00000000
        /*08c4*/ 	.short	0x010a
        /*08c6*/ 	.byte	0x3f
	.zero		1


	//   ....[129]....
        /*08c8*/ 	.word	0x000071a0
        /*08cc*/ 	.word	0x00000006
        /*08d0*/ 	.word	0x00000000
        /*08d4*/ 	.short	0x010a
        /*08d6*/ 	.byte	0x3f
	.zero		1


	//   ....[130]....
        /*08d8*/ 	.word	0x000071f0
        /*08dc*/ 	.word	0x00000009
        /*08e0*/ 	.word	0x00000000
        /*08e4*/ 	.short	0x010a
        /*08e6*/ 	.byte	0x3f
	.zero		1


	//   ....[131]....
        /*08e8*/ 	.word	0x00007240
        /*08ec*/ 	.word	0x00000006
        /*08f0*/ 	.word	0x00000000
        /*08f4*/ 	.short	0x010a
        /*08f6*/ 	.byte	0x3f
	.zero		1


	//   ....[132]....
        /*08f8*/ 	.word	0x00007290
        /*08fc*/ 	.word	0x00000009
        /*0900*/ 	.word	0x00000000
        /*0904*/ 	.short	0x010a
        /*0906*/ 	.byte	0x3f
	.zero		1


	//   ....[133]....
        /*0908*/ 	.word	0x000072e0
        /*090c*/ 	.word	0x00000006
        /*0910*/ 	.word	0x00000000
        /*0914*/ 	.short	0x010a
        /*0916*/ 	.byte	0x3f
	.zero		1


	//----- nvinfo : EIATTR_NUM_MBARRIERS
	.align		4
.L_37:
        /*0918*/ 	.byte	0x03, 0x38
        /*091a*/ 	.short	0x003e


	//----- nvinfo : EIATTR_EXIT_INSTR_OFFSETS
	.align		4
        /*091c*/ 	.byte	0x04, 0x1c
        /*091e*/ 	.short	(.L_39 - .L_38)


	//   ....[0]....
.L_38:
        /*0920*/ 	.word	0x000014b0


	//   ....[1]....
        /*0924*/ 	.word	0x00001510


	//   ....[2]....
        /*0928*/ 	.word	0x00004ad0


	//   ....[3]....
        /*092c*/ 	.word	0x00004b00


	//   ....[4]....
        /*0930*/ 	.word	0x00006810


	//----- nvinfo : EIATTR_MAX_THREADS
	.align		4
.L_39:
        /*0934*/ 	.byte	0x04, 0x05
        /*0936*/ 	.short	(.L_41 - .L_40)
.L_40:
        /*0938*/ 	.word	0x00000180
        /*093c*/ 	.word	0x00000001
        /*0940*/ 	.word	0x00000001


	//----- nvinfo : EIATTR_CRS_STACK_SIZE
	.align		4
.L_41:
        /*0944*/ 	.byte	0x04, 0x1e
        /*0946*/ 	.short	(.L_43 - .L_42)
.L_42:
        /*0948*/ 	.word	0x00000000


	//----- nvinfo : EIATTR_CBANK_PARAM_SIZE
	.align		4
.L_43:
        /*094c*/ 	.byte	0x03, 0x19
        /*094e*/ 	.short	0x0470


	//----- nvinfo : EIATTR_PARAM_CBANK
	.align		4
        /*0950*/ 	.byte	0x04, 0x0a
        /*0952*/ 	.short	(.L_45 - .L_44)
	.align		4
.L_44:
        /*0954*/ 	.word	index@(.nv.constant0._ZN7cutlass13device_kernelINS_4gemm6kernel13GemmUniversalIN4cute5tupleIJiiiiEEENS1_10collective13CollectiveMmaINS1_34MainloopSm90TmaGmmaWarpSpecializedILi28ENS5_IJNS4_1CILi1EEESB_SB_EEENS1_32KernelTmaWarpSpecializedPingpongEEENS5_IJNSA_ILi64EEESF_NSA_ILi32EEEEEENS_10bfloat16_tENS5_IJlSB_lEEESI_SJ_NS4_8TiledMMAINS4_8MMA_AtomIJNS4_4SM904GMMA27MMA_64x64x16_F32BF16BF16_SSILNSN_5MajorE0ELSP_0ELNSN_7ScaleInE1ELSQ_1EEEEEENS4_6LayoutISC_NS5_IJNSA_ILi0EEESU_SU_EEEEENS5_IJNS4_10UnderscoreESX_SX_EEEEENS4_13SM90_TMA_LOADENS4_14ComposedLayoutINS4_7SwizzleILi2ELi4ELi3EEENS4_18smem_ptr_flag_bitsILi16EEENST_INS5_IJNSA_ILi8EEESG_EEENS5_IJSG_SB_EEEEEEEvNS4_8identityES10_S1A_vS1B_EENS_8epilogue10collective6detail29Sm90TmaWarpSpecializedAdapterINS1E_15DefaultEpilogueISI_SJ_SJ_NS1D_6thread17LinearCombinationISI_Li1EffLNS1I_9ScaleType4KindE0ELNS_15FloatRoundStyleE2ESI_EENS1_15EpilogueDefaultEEEEEvvEEEEvNT_6ParamsE)
        /*0958*/ 	.short	0x0210
        /*095a*/ 	.short	0x0470


	//----- nvinfo : EIATTR_SW_WAR
	.align		4
.L_45:
        /*095c*/ 	.byte	0x04, 0x36
        /*095e*/ 	.short	(.L_47 - .L_46)
.L_46:
        /*0960*/ 	.word	0x00000008
.L_47:


//--------------------- .nv.callgraph             --------------------------
	.section	.nv.callgraph,"",@"SHT_CUDA_CALLGRAPH"
	.align	4
	.sectionentsize	8
	.align		4
        /*0000*/ 	.word	0x00000000
	.align		4
        /*0004*/ 	.word	0xffffffff
	.align		4
        /*0008*/ 	.word	index@(_ZN7cutlass13device_kernelINS_4gemm6kernel13GemmUniversalIN4cute5tupleIJiiiiEEENS1_10collective13CollectiveMmaINS1_34MainloopSm90TmaGmmaWarpSpecializedILi28ENS5_IJNS4_1CILi1EEESB_SB_EEENS1_32KernelTmaWarpSpecializedPingpongEEENS5_IJNSA_ILi64EEESF_NSA_ILi32EEEEEENS_10bfloat16_tENS5_IJlSB_lEEESI_SJ_NS4_8TiledMMAINS4_8MMA_AtomIJNS4_4SM904GMMA27MMA_64x64x16_F32BF16BF16_SSILNSN_5MajorE0ELSP_0ELNSN_7ScaleInE1ELSQ_1EEEEEENS4_6LayoutISC_NS5_IJNSA_ILi0EEESU_SU_EEEEENS5_IJNS4_10UnderscoreESX_SX_EEEEENS4_13SM90_TMA_LOADENS4_14ComposedLayoutINS4_7SwizzleILi2ELi4ELi3EEENS4_18smem_ptr_flag_bitsILi16EEENST_INS5_IJNSA_ILi8EEESG_EEENS5_IJSG_SB_EEEEEEEvNS4_8identityES10_S1A_vS1B_EENS_8epilogue10collective6detail29Sm90TmaWarpSpecializedAdapterINS1E_15DefaultEpilogueISI_SJ_SJ_NS1D_6thread17LinearCombinationISI_Li1EffLNS1I_9ScaleType4KindE0ELNS_15FloatRoundStyleE2ESI_EENS1_15EpilogueDefaultEEEEEvvEEEEvNT_6ParamsE)
	.align		4
        /*000c*/ 	.word	index@(__assertfail)
	.align		4
        /*0010*/ 	.word	0x00000000
	.align		4
        /*0014*/ 	.word	0xfffffffe
	.align		4
        /*0018*/ 	.word	0x00000000
	.align		4
        /*001c*/ 	.word	0xfffffffd
	.align		4
        /*0020*/ 	.word	0x00000000
	.align		4
        /*0024*/ 	.word	0xfffffffc


//--------------------- .nv.constant4             --------------------------
	.section	.nv.constant4,"a",@progbits
	.align	8
	.align		8
.nv.constant4:
        /*0000*/ 	.dword	__assertfail
	.align		8
        /*0008*/ 	.dword	__unnamed_1
	.align		8
        /*0010*/ 	.dword	_ZN40_INTERNAL_7fcfe2da_4_k_cu_ba9ad358_121394cuda3std3__45__cpo5beginE
	.align		8
        /*0018*/ 	.dword	_ZN40_INTERNAL_7fcfe2da_4_k_cu_ba9ad358_121394cuda3std3__45__cpo3endE
	.align		8
        /*0020*/ 	.dword	_ZN40_INTERNAL_7fcfe2da_4_k_cu_ba9ad358_121394cuda3std3__45__cpo6cbeginE
	.align		8
        /*0028*/ 	.dword	_ZN40_INTERNAL_7fcfe2da_4_k_cu_ba9ad358_121394cuda3std3__45__cpo4cendE
	.align		8
        /*0030*/ 	.dword	_ZN40_INTERNAL_7fcfe2da_4_k_cu_ba9ad358_121394cuda3std3__442_GLOBAL__N__7fcfe2da_4_k_cu_ba9ad358_121396ignoreE
	.align		8
        /*0038*/ 	.dword	_ZN40_INTERNAL_7fcfe2da_4_k_cu_ba9ad358_121394cuda3std3__419piecewise_constructE
	.align		8
        /*0040*/ 	.dword	_ZN40_INTERNAL_7fcfe2da_4_k_cu_ba9ad358_121394cuda3std3__48in_placeE
	.align		8
        /*0048*/ 	.dword	_ZN40_INTERNAL_7fcfe2da_4_k_cu_ba9ad358_121394cuda3std6ranges3__45__cpo4swapE
	.align		8
        /*0050*/ 	.dword	_ZN40_INTERNAL_7fcfe2da_4_k_cu_ba9ad358_121394cuda3std6ranges3__45__cpo9iter_moveE
	.align		8
        /*0058*/ 	.dword	_ZN40_INTERNAL_7fcfe2da_4_k_cu_ba9ad358_121394cute7productE
	.align		8
        /*0060*/ 	.dword	_ZN40_INTERNAL_7fcfe2da_4_k_cu_ba9ad358_121394cute1_E
	.align		8
        /*0068*/ 	.dword	$str$22
	.align		8
        /*0070*/ 	.dword	$str$23


//--------------------- .text._ZN7cutlass13device_kernelINS_4gemm6kernel13GemmUniversalIN4cute5tupleIJiiiiEEENS1_10collective13CollectiveMmaINS1_34MainloopSm90TmaGmmaWarpSpecializedILi28ENS5_IJNS4_1CILi1EEESB_SB_EEENS1_32KernelTmaWarpSpecializedPingpongEEENS5_IJNSA_ILi64EEESF_NSA_ILi32EEEEEENS_10bfloat16_tENS5_IJlSB_lEEESI_SJ_NS4_8TiledMMAINS4_8MMA_AtomIJNS4_4SM904GMMA27MMA_64x64x16_F32BF16BF16_SSILNSN_5MajorE0ELSP_0ELNSN_7ScaleInE1ELSQ_1EEEEEENS4_6LayoutISC_NS5_IJNSA_ILi0EEESU_SU_EEEEENS5_IJNS4_10UnderscoreESX_SX_EEEEENS4_13SM90_TMA_LOADENS4_14ComposedLayoutINS4_7SwizzleILi2ELi4ELi3EEENS4_18smem_ptr_flag_bitsILi16EEENST_INS5_IJNSA_ILi8EEESG_EEENS5_IJSG_SB_EEEEEEEvNS4_8identityES10_S1A_vS1B_EENS_8epilogue10collective6detail29Sm90TmaWarpSpecializedAdapterINS1E_15DefaultEpilogueISI_SJ_SJ_NS1D_6thread17LinearCombinationISI_Li1EffLNS1I_9ScaleType4KindE0ELNS_15FloatRoundStyleE2ESI_EENS1_15EpilogueDefaultEEEEEvvEEEEvNT_6ParamsE --------------------------
	.section	.text._ZN7cutlass13device_kernelINS_4gemm6kernel13GemmUniversalIN4cute5tupleIJiiiiEEENS1_10collective13CollectiveMmaINS1_34MainloopSm90TmaGmmaWarpSpecializedILi28ENS5_IJNS4_1CILi1EEESB_SB_EEENS1_32KernelTmaWarpSpecializedPingpongEEENS5_IJNSA_ILi64EEESF_NSA_ILi32EEEEEENS_10bfloat16_tENS5_IJlSB_lEEESI_SJ_NS4_8TiledMMAINS4_8MMA_AtomIJNS4_4SM904GMMA27MMA_64x64x16_F32BF16BF16_SSILNSN_5MajorE0ELSP_0ELNSN_7ScaleInE1ELSQ_1EEEEEENS4_6LayoutISC_NS5_IJNSA_ILi0EEESU_SU_EEEEENS5_IJNS4_10UnderscoreESX_SX_EEEEENS4_13SM90_TMA_LOADENS4_14ComposedLayoutINS4_7SwizzleILi2ELi4ELi3EEENS4_18smem_ptr_flag_bitsILi16EEENST_INS5_IJNSA_ILi8EEESG_EEENS5_IJSG_SB_EEEEEEEvNS4_8identityES10_S1A_vS1B_EENS_8epilogue10collective6detail29Sm90TmaWarpSpecializedAdapterINS1E_15DefaultEpilogueISI_SJ_SJ_NS1D_6thread17LinearCombinationISI_Li1EffLNS1I_9ScaleType4KindE0ELNS_15FloatRoundStyleE2ESI_EENS1_15EpilogueDefaultEEEEEvvEEEEvNT_6ParamsE,"ax",@progbits
	.align	128
.text._ZN7cutlass13device_kernelINS_4gemm6kernel13GemmUniversalIN4cute5tupleIJiiiiEEENS1_10collective13CollectiveMmaINS1_34MainloopSm90TmaGmmaWarpSpecializedILi28ENS5_IJNS4_1CILi1EEESB_SB_EEENS1_32KernelTmaWarpSpecializedPingpongEEENS5_IJNSA_ILi64EEESF_NSA_ILi32EEEEEENS_10bfloat16_tENS5_IJlSB_lEEESI_SJ_NS4_8TiledMMAINS4_8MMA_AtomIJNS4_4SM904GMMA27MMA_64x64x16_F32BF16BF16_SSILNSN_5MajorE0ELSP_0ELNSN_7ScaleInE1ELSQ_1EEEEEENS4_6LayoutISC_NS5_IJNSA_ILi0EEESU_SU_EEEEENS5_IJNS4_10UnderscoreESX_SX_EEEEENS4_13SM90_TMA_LOADENS4_14ComposedLayoutINS4_7SwizzleILi2ELi4ELi3EEENS4_18smem_ptr_flag_bitsILi16EEENST_INS5_IJNSA_ILi8EEESG_EEENS5_IJSG_SB_EEEEEEEvNS4_8identityES10_S1A_vS1B_EENS_8epilogue10collective6detail29Sm90TmaWarpSpecializedAdapterINS1E_15DefaultEpilogueISI_SJ_SJ_NS1D_6thread17LinearCombinationISI_Li1EffLNS1I_9ScaleType4KindE0ELNS_15FloatRoundStyleE2ESI_EENS1_15EpilogueDefaultEEEEEvvEEEEvNT_6ParamsE:
        .type           _ZN7cutlass13device_kernelINS_4gemm6kernel13GemmUniversalIN4cute5tupleIJiiiiEEENS1_10collective13CollectiveMmaINS1_34MainloopSm90TmaGmmaWarpSpecializedILi28ENS5_IJNS4_1CILi1EEESB_SB_EEENS1_32KernelTmaWarpSpecializedPingpongEEENS5_IJNSA_ILi64EEESF_NSA_ILi32EEEEEENS_10bfloat16_tENS5_IJlSB_lEEESI_SJ_NS4_8TiledMMAINS4_8MMA_AtomIJNS4_4SM904GMMA27MMA_64x64x16_F32BF16BF16_SSILNSN_5MajorE0ELSP_0ELNSN_7ScaleInE1ELSQ_1EEEEEENS4_6LayoutISC_NS5_IJNSA_ILi0EEESU_SU_EEEEENS5_IJNS4_10UnderscoreESX_SX_EEEEENS4_13SM90_TMA_LOADENS4_14ComposedLayoutINS4_7SwizzleILi2ELi4ELi3EEENS4_18smem_ptr_flag_bitsILi16EEENST_INS5_IJNSA_ILi8EEESG_EEENS5_IJSG_SB_EEEEEEEvNS4_8identityES10_S1A_vS1B_EENS_8epilogue10collective6detail29Sm90TmaWarpSpecializedAdapterINS1E_15DefaultEpilogueISI_SJ_SJ_NS1D_6thread17LinearCombinationISI_Li1EffLNS1I_9ScaleType4KindE0ELNS_15FloatRoundStyleE2ESI_EENS1_15EpilogueDefaultEEEEEvvEEEEvNT_6ParamsE,@function
        .size           _ZN7cutlass13device_kernelINS_4gemm6kernel13GemmUniversalIN4cute5tupleIJiiiiEEENS1_10collective13CollectiveMmaINS1_34MainloopSm90TmaGmmaWarpSpecializedILi28ENS5_IJNS4_1CILi1EEESB_SB_EEENS1_32KernelTmaWarpSpecializedPingpongEEENS5_IJNSA_ILi64EEESF_NSA_ILi32EEEEEENS_10bfloat16_tENS5_IJlSB_lEEESI_SJ_NS4_8TiledMMAINS4_8MMA_AtomIJNS4_4SM904GMMA27MMA_64x64x16_F32BF16BF16_SSILNSN_5MajorE0ELSP_0ELNSN_7ScaleInE1ELSQ_1EEEEEENS4_6LayoutISC_NS5_IJNSA_ILi0EEESU_SU_EEEEENS5_IJNS4_10UnderscoreESX_SX_EEEEENS4_13SM90_TMA_LOADENS4_14ComposedLayoutINS4_7SwizzleILi2ELi4ELi3EEENS4_18smem_ptr_flag_bitsILi16EEENST_INS5_IJNSA_ILi8EEESG_EEENS5_IJSG_SB_EEEEEEEvNS4_8identityES10_S1A_vS1B_EENS_8epilogue10collective6detail29Sm90TmaWarpSpecializedAdapterINS1E_15DefaultEpilogueISI_SJ_SJ_NS1D_6thread17LinearCombinationISI_Li1EffLNS1I_9ScaleType4KindE0ELNS_15FloatRoundStyleE2ESI_EENS1_15EpilogueDefaultEEEEEvvEEEEvNT_6ParamsE,(.L_x_182 - _ZN7cutlass13device_kernelINS_4gemm6kernel13GemmUniversalIN4cute5tupleIJiiiiEEENS1_10collective13CollectiveMmaINS1_34MainloopSm90TmaGmmaWarpSpecializedILi28ENS5_IJNS4_1CILi1EEESB_SB_EEENS1_32KernelTmaWarpSpecializedPingpongEEENS5_IJNSA_ILi64EEESF_NSA_ILi32EEEEEENS_10bfloat16_tENS5_IJlSB_lEEESI_SJ_NS4_8TiledMMAINS4_8MMA_AtomIJNS4_4SM904GMMA27MMA_64x64x16_F32BF16BF16_SSILNSN_5MajorE0ELSP_0ELNSN_7ScaleInE1ELSQ_1EEEEEENS4_6LayoutISC_NS5_IJNSA_ILi0EEESU_SU_EEEEENS5_IJNS4_10UnderscoreESX_SX_EEEEENS4_13SM90_TMA_LOADENS4_14ComposedLayoutINS4_7SwizzleILi2ELi4ELi3EEENS4_18smem_ptr_flag_bitsILi16EEENST_INS5_IJNSA_ILi8EEESG_EEENS5_IJSG_SB_EEEEEEEvNS4_8identityES10_S1A_vS1B_EENS_8epilogue10collective6detail29Sm90TmaWarpSpecializedAdapterINS1E_15DefaultEpilogueISI_SJ_SJ_NS1D_6thread17LinearCombinationISI_Li1EffLNS1I_9ScaleType4KindE0ELNS_15FloatRoundStyleE2ESI_EENS1_15EpilogueDefaultEEEEEvvEEEEvNT_6ParamsE)
        .other          _ZN7cutlass13device_kernelINS_4gemm6kernel13GemmUniversalIN4cute5tupleIJiiiiEEENS1_10collective13CollectiveMmaINS1_34MainloopSm90TmaGmmaWarpSpecializedILi28ENS5_IJNS4_1CILi1EEESB_SB_EEENS1_32KernelTmaWarpSpecializedPingpongEEENS5_IJNSA_ILi64EEESF_NSA_ILi32EEEEEENS_10bfloat16_tENS5_IJlSB_lEEESI_SJ_NS4_8TiledMMAINS4_8MMA_AtomIJNS4_4SM904GMMA27MMA_64x64x16_F32BF16BF16_SSILNSN_5MajorE0ELSP_0ELNSN_7ScaleInE1ELSQ_1EEEEEENS4_6LayoutISC_NS5_IJNSA_ILi0EEESU_SU_EEEEENS5_IJNS4_10UnderscoreESX_SX_EEEEENS4_13SM90_TMA_LOADENS4_14ComposedLayoutINS4_7SwizzleILi2ELi4ELi3EEENS4_18smem_ptr_flag_bitsILi16EEENST_INS5_IJNSA_ILi8EEESG_EEENS5_IJSG_SB_EEEEEEEvNS4_8identityES10_S1A_vS1B_EENS_8epilogue10collective6detail29Sm90TmaWarpSpecializedAdapterINS1E_15DefaultEpilogueISI_SJ_SJ_NS1D_6thread17LinearCombinationISI_Li1EffLNS1I_9ScaleType4KindE0ELNS_15FloatRoundStyleE2ESI_EENS1_15EpilogueDefaultEEEEEvvEEEEvNT_6ParamsE,@"STO_CUDA_ENTRY STV_DEFAULT"
_ZN7cutlass13device_kernelINS_4gemm6kernel13GemmUniversalIN4cute5tupleIJiiiiEEENS1_10collective13CollectiveMmaINS1_34MainloopSm90TmaGmmaWarpSpecializedILi28ENS5_IJNS4_1CILi1EEESB_SB_EEENS1_32KernelTmaWarpSpecializedPingpongEEENS5_IJNSA_ILi64EEESF_NSA_ILi32EEEEEENS_10bfloat16_tENS5_IJlSB_lEEESI_SJ_NS4_8TiledMMAINS4_8MMA_AtomIJNS4_4SM904GMMA27MMA_64x64x16_F32BF16BF16_SSILNSN_5MajorE0ELSP_0ELNSN_7ScaleInE1ELSQ_1EEEEEENS4_6LayoutISC_NS5_IJNSA_ILi0EEESU_SU_EEEEENS5_IJNS4_10UnderscoreESX_SX_EEEEENS4_13SM90_TMA_LOADENS4_14ComposedLayoutINS4_7SwizzleILi2ELi4ELi3EEENS4_18smem_ptr_flag_bitsILi16EEENST_INS5_IJNSA_ILi8EEESG_EEENS5_IJSG_SB_EEEEEEEvNS4_8identityES10_S1A_vS1B_EENS_8epilogue10collective6detail29Sm90TmaWarpSpecializedAdapterINS1E_15DefaultEpilogueISI_SJ_SJ_NS1D_6thread17LinearCombinationISI_Li1EffLNS1I_9ScaleType4KindE0ELNS_15FloatRoundStyleE2ESI_EENS1_15EpilogueDefaultEEEEEvvEEEEvNT_6ParamsE:
[----:B------:R-:W0:Y:S02]  /*0000*/  LDC R1, c[0x0][0x28] ;  /* 0x00000a00ff017b82 */ /* 0x000e240000000800 */
[----:B0-----:R-:W-:Y:S01]  /*0010*/  VIADD R1, R1, 0xfffffff8 ;  /* 0xfffffff801017836 */ /* 0x001fe20000000000 */
[----:B------:R-:W0:Y:S01]  /*0020*/  S2R R4, SR_TID.X ;  /* 0x0000000000047919 */ /* 0x000e220000002100 */
[----:B------:R-:W-:Y:S01]  /*0030*/  ELECT P0, URZ, PT ;  /* 0x00000000003f782f */ /* 0x000fe20003800000 */
[----:B------:R-:W-:Y:S01]  /*0040*/  BSSY B0, `(.L_x_0) ;  /* 0x000000f000007945 */ /* 0x000fe20003800000 */
[--C-:B0-----:R-:W-:Y:S02]  /*0050*/  SHF.R.U32.HI R0, RZ, 0x5, R4.reuse ;  /* 0x00000005ff007819 */ /* 0x101fe40000011604 */
[----:B------:R-:W-:-:S03]  /*0060*/  SHF.R.U32.HI R5, RZ, 0x7, R4 ;  /* 0x00000007ff057819 */ /* 0x000fc60000011604 */
[----:B------:R-:W0:Y:S04]  /*0070*/  SHFL.IDX PT, R2, R0, RZ, 0x1f ;  /* 0x00001fff00027589 */ /* 0x000e2800000e0000 */
[----:B------:R1:W2:Y:S01]  /*0080*/  SHFL.IDX PT, R8, R5, RZ, 0x1f ;  /* 0x00001fff05087589 */ /* 0x0002a200000e0000 */
[----:B0-----:R-:W-:-:S13]  /*0090*/  ISETP.NE.OR P0, PT, R2, RZ, !P0 ;  /* 0x000000ff0200720c */ /* 0x001fda0004705670 */
[----:B-12---:R-:W-:Y:S05]  /*00a0*/  @P0 BRA `(.L_x_1) ;  /* 0x0000000000200947 */ /* 0x006fea0003800000 */
[----:B------:R-:W-:Y:S02]  /*00b0*/  ULDC.64 UR4, c[0x0][0x198] ;  /* 0x0000660000047ab9 */ /* 0x000fe40000000a00 */
[----:B------:R-:W-:Y:S02]  /*00c0*/  UIADD3 UR6, UP0, UR4, 0xf0, URZ ;  /* 0x000000f004067890 */ /* 0x000fe4000ff1e03f */
[----:B------:R-:W-:Y:S02]  /*00d0*/  UIADD3 UR4, UP1, UR4, 0x1f0, URZ ;  /* 0x000001f004047890 */ /* 0x000fe4000ff3e03f */
[----:B------:R-:W-:Y:S02]  /*00e0*/  UIADD3.X UR7, URZ, UR5, URZ, UP0, !UPT ;  /* 0x000000053f077290 */ /* 0x000fe400087fe43f */
[----:B------:R-:W-:-:S07]  /*00f0*/  UIADD3.X UR5, URZ, UR5, URZ, UP1, !UPT ;  /* 0x000000053f057290 */ /* 0x000fce0008ffe43f */
[----:B------:R0:W-:Y:S02]  /*0100*/  UTMACCTL.PF [UR6] ;  /* 0x00000000060079b9 */ /* 0x0001e40008040000 */
[----:B------:R0:W-:Y:S02]  /*0110*/  UTMACCTL.PF [UR4] ;  /* 0x00000000040079b9 */ /* 0x0001e40008040000 */
[----:B0-----:R-:W-:Y:S01]  /*0120*/  NOP ;  /* 0x0000000000007918 */ /* 0x001fe20000000000 */
.L_x_1:
[----:B------:R-:W-:Y:S05]  /*0130*/  BSYNC B0 ;  /* 0x0000000000007941 */ /* 0x000fea0003800000 */
.L_x_0:
[----:B------:R-:W0:Y:S02]  /*0140*/  SHFL.IDX PT, R3, R0, RZ, 0x1f ;  /* 0x00001fff00037589 */ /* 0x000e2400000e0000 */
[----:B0-----:R-:W-:-:S13]  /*0150*/  ISETP.NE.AND P0, PT, R3, RZ, PT ;  /* 0x000000ff0300720c */ /* 0x001fda0003f05270 */
[----:B------:R-:W-:Y:S05]  /*0160*/  @P0 BRA `(.L_x_2) ;  /* 0x0000000400240947 */ /* 0x000fea0003800000 */
[----:B------:R-:W-:Y:S01]  /*0170*/  ELECT P0, URZ, PT ;  /* 0x00000000003f782f */ /* 0x000fe20003800000 */
[----:B------:R-:W-:-:S12]  /*0180*/  BSSY B0, `(.L_x_2) ;  /* 0x0000047000007945 */ /* 0x000fd80003800000 */
[----:B------:R-:W-:Y:S05]  /*0190*/  @!P0 BRA `(.L_x_3) ;  /* 0x0000000400148947 */ /* 0x000fea0003800000 */
[----:B------:R-:W0:Y:S01]  /*01a0*/  S2UR UR8, SR_CgaCtaId ;  /* 0x00000000000879c3 */ /* 0x000e220000008800 */
[----:B------:R-:W-:Y:S01]  /*01b0*/  UMOV UR4, 0x400 ;  /* 0x0000040000047882 */ /* 0x000fe20000000000 */
[----:B------:R-:W-:Y:S01]  /*01c0*/  UMOV UR5, 0x1 ;  /* 0x0000000100057882 */ /* 0x000fe20000000000 */
[----:B------:R-:W-:Y:S02]  /*01d0*/  UMOV UR6, 0x80 ;  /* 0x0000008000067882 */ /* 0x000fe40000000000 */
[----:B------:R-:W-:-:S04]  /*01e0*/  UIADD3 UR6, -UR6, 0x100000, URZ ;  /* 0x0010000006067890 */ /* 0x000fc8000fffe13f */
[----:B------:R-:W-:Y:S02]  /*01f0*/  USHF.L.U32 UR7, UR6, 0xb, URZ ;  /* 0x0000000b06077899 */ /* 0x000fe4000800063f */
[----:B------:R-:W-:Y:S02]  /*0200*/  USHF.L.U32 UR6, UR6, 0x1, URZ ;  /* 0x0000000106067899 */ /* 0x000fe4000800063f */
[----:B0-----:R-:W-:Y:S02]  /*0210*/  ULEA UR8, UR8, UR4, 0x18 ;  /* 0x0000000408087291 */ /* 0x001fe4000f8ec03f */
[----:B------:R-:W-:-:S04]  /*0220*/  UIADD3 UR4, -UR5, 0x100000, URZ ;  /* 0x0010000005047890 */ /* 0x000fc8000fffe13f */
[----:B------:R-:W-:Y:S02]  /*0230*/  USHF.L.U32 UR5, UR4, 0xb, URZ ;  /* 0x0000000b04057899 */ /* 0x000fe4000800063f */
[----:B------:R-:W-:Y:S01]  /*0240*/  USHF.L.U32 UR4, UR4, 0x1, URZ ;  /* 0x0000000104047899 */ /* 0x000fe2000800063f */
[----:B------:R-:W0:Y:S11]  /*0250*/  FENCE.VIEW.ASYNC.S ;  /* 0x00000000000073c6 */ /* 0x000e360000000000 */
[----:B0-----:R0:W1:Y:S01]  /*0260*/  SYNCS.EXCH.64 URZ, [UR8], UR4 ;  /* 0x00000004083f75b2 */ /* 0x0010620008000100 */
[----:B------:R0:W2:Y:S01]  /*0270*/  SYNCS.EXCH.64 URZ, [UR8+0xe0], UR6 ;  /* 0x0000e006083f75b2 */ /* 0x0000a20008000100 */
[----:B------:R0:W3:Y:S01]  /*0280*/  SYNCS.EXCH.64 URZ, [UR8+0x8], UR4 ;  /* 0x00000804083f75b2 */ /* 0x0000e20008000100 */
[----:B------:R0:W4:Y:S01]  /*0290*/  SYNCS.EXCH.64 URZ, [UR8+0xe8], UR6 ;  /* 0x0000e806083f75b2 */ /* 0x0001220008000100 */
[----:B------:R0:W0:Y:S01]  /*02a0*/  SYNCS.EXCH.64 URZ, [UR8+0x10], UR4 ;  /* 0x00001004083f75b2 */ /* 0x0000220008000100 */
        /* <DEDUP_REMOVED lines=51> */
[----:B-1234-:R-:W-:Y:S01]  /*05e0*/  NOP ;  /* 0x0000000000007918 */ /* 0x01efe20000000000 */
.L_x_3:
[----:B0-----:R-:W-:Y:S05]  /*05f0*/  BSYNC B0 ;  /* 0x0000000000007941 */ /* 0x001fea0003800000 */
.L_x_2:
[----:B------:R-:W0:Y:S01]  /*0600*/  SHFL.IDX PT, R6, R0, RZ, 0x1f ;  /* 0x00001fff00067589 */ /* 0x000e2200000e0000 */
[----:B------:R-:W-:Y:S01]  /*0610*/  ELECT P0, URZ, PT ;  /* 0x00000000003f782f */ /* 0x000fe20003800000 */
[----:B------:R-:W-:Y:S01]  /*0620*/  NOP ;  /* 0x0000000000007918 */ /* 0x000fe20000000000 */
[----:B------:R-:W-:Y:S01]  /*0630*/  ELECT P1, URZ, PT ;  /* 0x00000000003f782f */ /* 0x000fe20003820000 */
[----:B------:R-:W1:Y:S01]  /*0640*/  SHFL.IDX PT, R3, R0, RZ, 0x1f ;  /* 0x00001fff00037589 */ /* 0x000e6200000e0000 */
[----:B------:R-:W-:Y:S01]  /*0650*/  UMOV UR4, 0x20 ;  /* 0x0000002000047882 */ /* 0x000fe20000000000 */
[----:B------:R-:W-:Y:S01]  /*0660*/  UMOV UR11, 0x80 ;  /* 0x00000080000b7882 */ /* 0x000fe20000000000 */
[----:B------:R-:W-:Y:S01]  /*0670*/  NOP ;  /* 0x0000000000007918 */ /* 0x000fe20000000000 */
[C---:B------:R-:W-:Y:S01]  /*0680*/  VIADD R33, R8.reuse, 0xffffffff ;  /* 0xffffffff08217836 */ /* 0x040fe20000000000 */
[----:B------:R-:W2:Y:S01]  /*0690*/  SHFL.IDX PT, R5, R5, RZ, 0x1f ;  /* 0x00001fff05057589 */ /* 0x000ea200000e0000 */
[----:B------:R-:W-:Y:S01]  /*06a0*/  ULDC.64 UR36, c[0x0][0x208] ;  /* 0x0000820000247ab9 */ /* 0x000fe20000000a00 */
[----:B------:R-:W-:-:S02]  /*06b0*/  ISETP.NE.AND P2, PT, R8, RZ, PT ;  /* 0x000000ff0800720c */ /* 0x000fc40003f45270 */
[----:B------:R-:W-:Y:S02]  /*06c0*/  ISETP.GE.U32.AND P3, PT, R33, 0x2, PT ;  /* 0x000000022100780c */ /* 0x000fe40003f66070 */
[----:B0-----:R-:W-:Y:S02]  /*06d0*/  ISETP.NE.OR P0, PT, R6, RZ, !P0 ;  /* 0x000000ff0600720c */ /* 0x001fe40004705670 */
[----:B-1----:R-:W-:Y:S02]  /*06e0*/  ISETP.NE.OR P1, PT, R3, RZ, !P1 ;  /* 0x000000ff0300720c */ /* 0x002fe40004f25670 */
[----:B------:R-:W-:-:S04]  /*06f0*/  SHF.R.S32.HI R3, RZ, 0x1f, R2 ;  /* 0x0000001fff037819 */ /* 0x000fc80000011402 */
[----:B------:R-:W-:-:S05]  /*0700*/  LEA.HI R3, R3, R2, RZ, 0x2 ;  /* 0x0000000203037211 */ /* 0x000fca00078f10ff */
[----:B------:R-:W-:Y:S01]  /*0710*/  VOTEU.ALL UP0, P0 ;  /* 0x00000000003f7886 */ /* 0x000fe20000000000 */
[----:B------:R-:W-:Y:S01]  /*0720*/  LOP3.LUT R3, R3, 0xfffffffc, RZ, 0xc0, !PT ;  /* 0xfffffffc03037812 */ /* 0x000fe200078ec0ff */
[----:B------:R-:W-:-:S03]  /*0730*/  VOTEU.ALL UP1, P1 ;  /* 0x00000000003f7886 */ /* 0x000fc60000820000 */
[----:B------:R-:W0:Y:S01]  /*0740*/  @!UP0 S2UR UR7, SR_CgaCtaId ;  /* 0x00000000000789c3 */ /* 0x000e220000008800 */
[----:B------:R-:W-:Y:S01]  /*0750*/  @!UP0 UMOV UR6, 0x400 ;  /* 0x0000040000068882 */ /* 0x000fe20000000000 */
[----:B------:R-:W-:-:S04]  /*0760*/  @!UP0 UIADD3 UR4, -UR4, 0x100000, URZ ;  /* 0x0010000004048890 */ /* 0x000fc8000fffe13f */
[----:B------:R-:W-:Y:S02]  /*0770*/  @!UP0 USHF.L.U32 UR5, UR4, 0xb, URZ ;  /* 0x0000000b04058899 */ /* 0x000fe4000800063f */
[----:B------:R-:W-:Y:S01]  /*0780*/  @!UP0 USHF.L.U32 UR4, UR4, 0x1, URZ ;  /* 0x0000000104048899 */ /* 0x000fe2000800063f */
[----:B------:R-:W-:Y:S01]  /*0790*/  IMAD.IADD R0, R2, 0x1, -R3 ;  /* 0x0000000102007824 */ /* 0x000fe200078e0a03 */
[----:B------:R-:W-:Y:S01]  /*07a0*/  @!UP1 UMOV UR9, 0x400 ;  /* 0x0000040000099882 */ /* 0x000fe20000000000 */
[----:B------:R-:W-:Y:S01]  /*07b0*/  VOTEU.ALL UP2, P1 ;  /* 0x00000000003f7886 */ /* 0x000fe20000840000 */
[----:B------:R-:W-:Y:S01]  /*07c0*/  VOTEU.ALL UP3, P1 ;  /* 0x00000000003f7886 */ /* 0x000fe20000860000 */
[----:B------:R-:W-:Y:S01]  /*07d0*/  VOTEU.ALL UP4, P1 ;  /* 0x00000000003f7886 */ /* 0x000fe20000880000 */
[----:B------:R-:W1:Y:S01]  /*07e0*/  @!UP1 S2UR UR10, SR_CgaCtaId ;  /* 0x00000000000a99c3 */ /* 0x000e620000008800 */
[----:B------:R-:W-:Y:S01]  /*07f0*/  VOTEU.ALL UP5, P1 ;  /* 0x00000000003f7886 */ /* 0x000fe200008a0000 */
[----:B------:R-:W-:-:S04]  /*0800*/  SHF.R.S32.HI R3, RZ, 0x1f, R4 ;  /* 0x0000001fff037819 */ /* 0x000fc80000011404 */
[----:B------:R-:W-:-:S04]  /*0810*/  LEA.HI R3, R3, R4, RZ, 0x7 ;  /* 0x0000000403037211 */ /* 0x000fc800078f38ff */
[----:B------:R-:W-:-:S05]  /*0820*/  LOP3.LUT R3, R3, 0xffffff80, RZ, 0xc0, !PT ;  /* 0xffffff8003037812 */ /* 0x000fca00078ec0ff */
[----:B------:R-:W-:Y:S01]  /*0830*/  IMAD.IADD R3, R4, 0x1, -R3 ;  /* 0x0000000104037824 */ /* 0x000fe200078e0a03 */
[----:B0-----:R-:W-:Y:S02]  /*0840*/  @!UP0 ULEA UR8, UR7, UR6, 0x18 ;  /* 0x0000000607088291 */ /* 0x001fe4000f8ec03f */
[----:B------:R-:W-:-:S04]  /*0850*/  @!UP1 UIADD3 UR6, -UR11, 0x100000, URZ ;  /* 0x001000000b069890 */ /* 0x000fc8000fffe13f */
[----:B------:R-:W-:Y:S02]  /*0860*/  @!UP1 USHF.L.U32 UR7, UR6, 0xb, URZ ;  /* 0x0000000b06079899 */ /* 0x000fe4000800063f */
[----:B------:R-:W-:Y:S01]  /*0870*/  @!UP1 USHF.L.U32 UR6, UR6, 0x1, URZ ;  /* 0x0000000106069899 */ /* 0x000fe2000800063f */
[----:B------:R-:W-:Y:S01]  /*0880*/  VOTEU.ALL UP0, P0 ;  /* 0x00000000003f7886 */ /* 0x000fe20000000000 */
[----:B-1----:R-:W-:Y:S01]  /*0890*/  @!UP1 ULEA UR9, UR10, UR9, 0x18 ;  /* 0x000000090a099291 */ /* 0x002fe2000f8ec03f */
[----:B------:R-:W-:Y:S02]  /*08a0*/  VOTEU.ALL UP1, P0 ;  /* 0x00000000003f7886 */ /* 0x000fe40000020000 */
[----:B------:R-:W-:Y:S01]  /*08b0*/  ULDC.64 UR10, c[0x0][0x598] ;  /* 0x00016600000a7ab9 */ /* 0x000fe20000000a00 */
[----:B------:R-:W-:Y:S01]  /*08c0*/  ISETP.NE.AND P0, PT, R0, 0x3, PT ;  /* 0x000000030000780c */ /* 0x000fe20003f05270 */
[----:B------:R-:W0:Y:S02]  /*08d0*/  FENCE.VIEW.ASYNC.S ;  /* 0x00000000000073c6 */ /* 0x000e240000000000 */
[----:B0-----:R0:W1:Y:S01]  /*08e0*/  @!UP0 SYNCS.EXCH.64 URZ, [UR8+0x1f0], UR4 ;  /* 0x0001f004083f85b2 */ /* 0x0010620008000100 */
[----:B------:R-:W-:-:S02]  /*08f0*/  ISETP.NE.U32.AND P1, PT, RZ, UR10, PT ;  /* 0x0000000aff007c0c */ /* 0x000fc4000bf25070 */
[----:B------:R-:W-:Y:S02]  /*0900*/  ISETP.EQ.OR P0, PT, R0, RZ, !P0 ;  /* 0x000000ff0000720c */ /* 0x000fe40004702670 */
[----:B------:R-:W-:Y:S02]  /*0910*/  ISETP.NE.AND.EX P1, PT, RZ, UR11, PT, P1 ;  /* 0x0000000bff007c0c */ /* 0x000fe4000bf25310 */
[----:B------:R-:W-:-:S04]  /*0920*/  ISETP.EQ.AND P0, PT, R8, RZ, P0 ;  /* 0x000000ff0800720c */ /* 0x000fc80000702270 */
[----:B------:R-:W-:-:S04]  /*0930*/  SEL R16, RZ, 0x1, !P0 ;  /* 0x00000001ff107807 */ /* 0x000fc80004000000 */
[----:B------:R-:W-:Y:S01]  /*0940*/  SEL R16, R16, 0x2, P3 ;  /* 0x0000000210107807 */ /* 0x000fe20001800000 */
[----:B------:R0:W1:Y:S01]  /*0950*/  @!UP1 SYNCS.EXCH.64 URZ, [UR8+0x1f8], UR4 ;  /* 0x0001f804083f95b2 */ /* 0x0000620008000100 */
[----:B------:R-:W-:Y:S01]  /*0960*/  NOP ;  /* 0x0000000000007918 */ /* 0x000fe20000000000 */
[----:B------:R0:W1:Y:S01]  /*0970*/  @!UP2 SYNCS.EXCH.64 URZ, [UR9+0x1d0], UR6 ;  /* 0x0001d006093fa5b2 */ /* 0x0000620008000100 */
[----:B------:R0:W1:Y:S01]  /*0980*/  @!UP3 SYNCS.EXCH.64 URZ, [UR9+0x1d8], UR6 ;  /* 0x0001d806093fb5b2 */ /* 0x0000620008000100 */
[----:B------:R0:W1:Y:S01]  /*0990*/  @!UP4 SYNCS.EXCH.64 URZ, [UR9+0x1e0], UR6 ;  /* 0x0001e006093fc5b2 */ /* 0x0000620008000100 */
[----:B------:R0:W1:Y:S01]  /*09a0*/  @!UP5 SYNCS.EXCH.64 URZ, [UR9+0x1e8], UR6 ;  /* 0x0001e806093fd5b2 */ /* 0x0000620008000100 */
[----:B------:R-:W-:Y:S01]  /*09b0*/  NOP ;  /* 0x0000000000007918 */ /* 0x000fe20000000000 */
[----:B-1----:R-:W-:Y:S06]  /*09c0*/  BAR.SYNC.DEFER_BLOCKING 0x0 ;  /* 0x0000000000007b1d */ /* 0x002fec0000010000 */
[----:B0-2---:R-:W-:Y:S05]  /*09d0*/  @!P1 BRA `(.L_x_4) ;  /* 0x00000000001c9947 */ /* 0x005fea0003800000 */
[----:B------:R-:W0:Y:S02]  /*09e0*/  LDC.64 R6, c[0x0][0x598] ;  /* 0x00016600ff067b82 */ /* 0x000e240000000a00 */
[----:B0-----:R-:W2:Y:S02]  /*09f0*/  LDG.E.64 R6, desc[UR36][R6.64] ;  /* 0x0000002406067981 */ /* 0x001ea4000c1e1b00 */
[----:B--2---:R-:W-:-:S04]  /*0a00*/  ISETP.NE.U32.AND P0, PT, R6, RZ, PT ;  /* 0x000000ff0600720c */ /* 0x004fc80003f05070 */
[----:B------:R-:W-:-:S13]  /*0a10*/  ISETP.NE.AND.EX P0, PT, R7, RZ, PT, P0 ;  /* 0x000000ff0700720c */ /* 0x000fda0003f05300 */
[----:B------:R-:W-:Y:S05]  /*0a20*/  @!P0 BRA `(.L_x_4) ;  /* 0x0000000000088947 */ /* 0x000fea0003800000 */
[----:B------:R1:W5:Y:S01]  /*0a30*/  LD.E R56, desc[UR36][R6.64] ;  /* 0x0000002406387980 */ /* 0x000362000c101900 */
[----:B------:R-:W-:Y:S05]  /*0a40*/  BRA `(.L_x_5) ;  /* 0x0000000000247947 */ /* 0x000fea0003800000 */
.L_x_4:
[----:B------:R-:W-:Y:S02]  /*0a50*/  ULDC.64 UR4, c[0x0][0x588] ;  /* 0x0001620000047ab9 */ /* 0x000fe40000000a00 */
[----:B------:R-:W-:-:S04]  /*0a60*/  ISETP.NE.U32.AND P0, PT, RZ, UR4, PT ;  /* 0x00000004ff007c0c */ /* 0x000fc8000bf05070 */
[----:B------:R-:W-:-:S13]  /*0a70*/  ISETP.NE.AND.EX P0, PT, RZ, UR5, PT, P0 ;  /* 0x00000005ff007c0c */ /* 0x000fda000bf05300 */
[----:B------:R-:W-:Y:S05]  /*0a80*/  @!P0 BRA `(.L_x_6) ;  /* 0x00000000000c8947 */ /* 0x000fea0003800000 */
[----:B------:R-:W0:Y:S02]  /*0a90*/  LDC.64 R56, c[0x0][0x588] ;  /* 0x00016200ff387b82 */ /* 0x000e240000000a00 */
[----:B0-----:R0:W5:Y:S01]  /*0aa0*/  LDG.E R56, desc[UR36][R56.64] ;  /* 0x0000002438387981 */ /* 0x001162000c1e1900 */
[----:B------:R-:W-:Y:S05]  /*0ab0*/  BRA `(.L_x_5) ;  /* 0x0000000000087947 */ /* 0x000fea0003800000 */
.L_x_6:
[----:B------:R-:W-:Y:S02]  /*0ac0*/  ULDC UR4, c[0x0][0x580] ;  /* 0x0001600000047ab9 */ /* 0x000fe40000000800 */
[----:B------:R-:W-:-:S07]  /*0ad0*/  IMAD.U32 R56, RZ, RZ, UR4 ;  /* 0x00000004ff387e24 */ /* 0x000fce000f8e00ff */
.L_x_5:
[----:B------:R-:W-:Y:S02]  /*0ae0*/  ULDC.64 UR4, c[0x0][0x5a0] ;  /* 0x0001680000047ab9 */ /* 0x000fe40000000a00 */
[----:B------:R-:W-:-:S04]  /*0af0*/  ISETP.NE.U32.AND P0, PT, RZ, UR4, PT ;  /* 0x00000004ff007c0c */ /* 0x000fc8000bf05070 */
[----:B------:R-:W-:-:S13]  /*0b00*/  ISETP.NE.AND.EX P0, PT, RZ, UR5, PT, P0 ;  /* 0x00000005ff007c0c */ /* 0x000fda000bf05300 */
[----:B------:R-:W-:Y:S05]  /*0b10*/  @!P0 BRA `(.L_x_7) ;  /* 0x00000000001c8947 */ /* 0x000fea0003800000 */
[----:B-1----:R-:W1:Y:S02]  /*0b20*/  LDC.64 R6, c[0x0][0x5a0] ;  /* 0x00016800ff067b82 */ /* 0x002e640000000a00 */
[----:B-1----:R-:W2:Y:S02]  /*0b30*/  LDG.E.64 R6, desc[UR36][R6.64] ;  /* 0x0000002406067981 */ /* 0x002ea4000c1e1b00 */
[----:B--2---:R-:W-:-:S04]  /*0b40*/  ISETP.NE.U32.AND P0, PT, R6, RZ, PT ;  /* 0x000000ff0600720c */ /* 0x004fc80003f05070 */
[----:B------:R-:W-:-:S13]  /*0b50*/  ISETP.NE.AND.EX P0, PT, R7, RZ, PT, P0 ;  /* 0x000000ff0700720c */ /* 0x000fda0003f05300 */
[----:B------:R-:W-:Y:S05]  /*0b60*/  @!P0 BRA `(.L_x_7) ;  /* 0x0000000000088947 */ /* 0x000fea0003800000 */
[----:B0-----:R2:W5:Y:S01]  /*0b70*/  LD.E R57, desc[UR36][R6.64] ;  /* 0x0000002406397980 */ /* 0x001562000c101900 */
[----:B------:R-:W-:Y:S05]  /*0b80*/  BRA `(.L_x_8) ;  /* 0x0000000000247947 */ /* 0x000fea0003800000 */
.L_x_7:
[----:B------:R-:W-:Y:S02]  /*0b90*/  ULDC.64 UR4, c[0x0][0x590] ;  /* 0x0001640000047ab9 */ /* 0x000fe40000000a00 */
[----:B------:R-:W-:-:S04]  /*0ba0*/  ISETP.NE.U32.AND P0, PT, RZ, UR4, PT ;  /* 0x00000004ff007c0c */ /* 0x000fc8000bf05070 */
[----:B------:R-:W-:-:S13]  /*0bb0*/  ISETP.NE.AND.EX P0, PT, RZ, UR5, PT, P0 ;  /* 0x00000005ff007c0c */ /* 0x000fda000bf05300 */
[----:B------:R-:W-:Y:S05]  /*0bc0*/  @!P0 BRA `(.L_x_9) ;  /* 0x00000000000c8947 */ /* 0x000fea0003800000 */
[----:B-1----:R-:W0:Y:S02]  /*0bd0*/  LDC.64 R6, c[0x0][0x590] ;  /* 0x00016400ff067b82 */ /* 0x002e240000000a00 */
[----:B0-----:R0:W5:Y:S01]  /*0be0*/  LDG.E R57, desc[UR36][R6.64] ;  /* 0x0000002406397981 */ /* 0x001162000c1e1900 */
[----:B------:R-:W-:Y:S05]  /*0bf0*/  BRA `(.L_x_8) ;  /* 0x0000000000087947 */ /* 0x000fea0003800000 */
.L_x_9:
[----:B------:R-:W-:Y:S02]  /*0c00*/  ULDC UR4, c[0x0][0x584] ;  /* 0x0001610000047ab9 */ /* 0x000fe40000000800 */
[----:B0-----:R-:W-:-:S07]  /*0c10*/  IMAD.U32 R57, RZ, RZ, UR4 ;  /* 0x00000004ff397e24 */ /* 0x001fce000f8e00ff */
.L_x_8:
[----:B------:R-:W3:Y:S01]  /*0c20*/  LDC R2, c[0x0][0x65c] ;  /* 0x00019700ff027b82 */ /* 0x000ee20000000800 */
[----:B------:R-:W4:Y:S01]  /*0c30*/  S2R R14, SR_CTAID.Y ;  /* 0x00000000000e7919 */ /* 0x000f220000002600 */
[----:B------:R-:W-:Y:S01]  /*0c40*/  ULDC UR6, c[0x0][0x28c] ;  /* 0x0000a30000067ab9 */ /* 0x000fe20000000800 */
[----:B------:R-:W-:Y:S01]  /*0c50*/  ISETP.NE.AND P0, PT, R8, 0x2, PT ;  /* 0x000000020800780c */ /* 0x000fe20003f05270 */
[----:B------:R-:W-:Y:S01]  /*0c60*/  UIADD3 UR6, UR6, 0x1f, URZ ;  /* 0x0000001f06067890 */ /* 0x000fe2000fffe03f */
[----:B012---:R-:W0:Y:S01]  /*0c70*/  S2R R6, SR_CTAID.X ;  /* 0x0000000000067919 */ /* 0x007e220000002500 */
[----:B------:R-:W-:Y:S01]  /*0c80*/  IMAD.MOV.U32 R7, RZ, RZ, RZ ;  /* 0x000000ffff077224 */ /* 0x000fe200078e00ff */
[----:B------:R-:W-:Y:S01]  /*0c90*/  UMOV UR39, URZ ;  /* 0x0000003f00277c82 */ /* 0x000fe20008000000 */
[----:B------:R-:W-:Y:S01]  /*0ca0*/  USHF.R.S32.HI UR7, URZ, 0x1f, UR6 ;  /* 0x0000001f3f077899 */ /* 0x000fe20008011406 */
[----:B------:R-:W-:Y:S01]  /*0cb0*/  UMOV UR38, URZ ;  /* 0x0000003f00267c82 */ /* 0x000fe20008000000 */
[----:B------:R-:W-:-:S02]  /*0cc0*/  ULDC.64 UR8, c[0x0][0x650] ;  /* 0x0001940000087ab9 */ /* 0x000fc40000000a00 */
[----:B------:R-:W-:-:S04]  /*0cd0*/  ULEA.HI UR7, UR7, UR6, URZ, 0x5 ;  /* 0x0000000607077291 */ /* 0x000fc8000f8f283f */
[----:B------:R-:W-:Y:S01]  /*0ce0*/  USHF.R.S32.HI UR40, URZ, 0x5, UR7 ;  /* 0x000000053f287899 */ /* 0x000fe20008011407 */
[----:B---3--:R-:W-:-:S13]  /*0cf0*/  ISETP.NE.AND P1, PT, R2, 0x1, PT ;  /* 0x000000010200780c */ /* 0x008fda0003f25270 */
[----:B------:R-:W0:Y:S01]  /*0d00*/  @P1 LDC R19, c[0x0][0x10] ;  /* 0x00000400ff131b82 */ /* 0x000e220000000800 */
[----:B----4-:R-:W-:Y:S02]  /*0d10*/  @P1 IMAD.MOV.U32 R8, RZ, RZ, R14 ;  /* 0x000000ffff081224 */ /* 0x010fe400078e000e */
[----:B------:R-:W-:Y:S02]  /*0d20*/  @P1 IMAD.MOV.U32 R9, RZ, RZ, RZ ;  /* 0x000000ffff091224 */ /* 0x000fe400078e00ff */
[----:B------:R-:W-:-:S03]  /*0d30*/  @P1 IMAD.MOV.U32 R17, RZ, RZ, RZ ;  /* 0x000000ffff111224 */ /* 0x000fc600078e00ff */
[----:B------:R-:W1:Y:S01]  /*0d40*/  @!P1 LDC R11, c[0x0][0xc] ;  /* 0x00000300ff0b9b82 */ /* 0x000e620000000800 */
[----:B------:R-:W-:Y:S01]  /*0d50*/  ULDC UR4, c[0x0][0xc] ;  /* 0x0000030000047ab9 */ /* 0x000fe20000000800 */
[----:B------:R-:W-:Y:S02]  /*0d60*/  ULDC UR5, c[0x0][0x10] ;  /* 0x0000040000057ab9 */ /* 0x000fe40000000800 */
[----:B------:R-:W-:-:S04]  /*0d70*/  UIMAD.WIDE.U32 UR4, UR4, UR5, URZ ;  /* 0x00000005040472a5 */ /* 0x000fc8000f8e003f */
[----:B------:R-:W2:Y:S01]  /*0d80*/  LDC R2, c[0x0][0x14] ;  /* 0x00000500ff027b82 */ /* 0x000ea20000000800 */
[----:B0-----:R-:W-:-:S04]  /*0d90*/  @P1 IMAD.WIDE.U32 R18, R6, R19, R8 ;  /* 0x0000001306121225 */ /* 0x001fc800078e0008 */
[----:B------:R-:W-:Y:S02]  /*0da0*/  @P1 IMAD.IADD R17, R19, 0x1, R17 ;  /* 0x0000000113111824 */ /* 0x000fe400078e0211 */
[----:B-1----:R-:W-:-:S04]  /*0db0*/  @!P1 IMAD.WIDE.U32 R8, R11, R14, R6 ;  /* 0x0000000e0b089225 */ /* 0x002fc800078e0006 */
[----:B------:R-:W-:Y:S02]  /*0dc0*/  @!P1 IMAD.MOV.U32 R18, RZ, RZ, R8 ;  /* 0x000000ffff129224 */ /* 0x000fe400078e0008 */
[----:B------:R-:W-:Y:S02]  /*0dd0*/  @!P1 IMAD.MOV.U32 R17, RZ, RZ, R9 ;  /* 0x000000ffff119224 */ /* 0x000fe400078e0009 */
[----:B--2---:R-:W-:-:S04]  /*0de0*/  IMAD.WIDE.U32 R12, R2, UR4, RZ ;  /* 0x00000004020c7c25 */ /* 0x004fc8000f8e00ff */
[----:B------:R-:W-:Y:S01]  /*0df0*/  IMAD R23, R2, UR5, RZ ;  /* 0x0000000502177c24 */ /* 0x000fe2000f8e02ff */
[----:B------:R0:W-:Y:S03]  /*0e00*/  STL.64 [R1], R12 ;  /* 0x0000000c01007387 */ /* 0x0001e60000100a00 */
[----:B------:R-:W-:Y:S01]  /*0e10*/  IMAD.IADD R23, R13, 0x1, R23 ;  /* 0x000000010d177824 */ /* 0x000fe200078e0217 */
[----:B------:R-:W-:Y:S06]  /*0e20*/  @P0 BRA `(.L_x_10) ;  /* 0x0000000000200947 */ /* 0x000fec0003800000 */
[----:B------:R-:W-:Y:S01]  /*0e30*/  UISETP.GE.U32.AND UP0, UPT, UR40, 0x1c, UPT ;  /* 0x0000001c2800788c */ /* 0x000fe2000bf06070 */
[----:B------:R-:W-:Y:S01]  /*0e40*/  IADD3 R18, P0, R18, R12, RZ ;  /* 0x0000000c12127210 */ /* 0x000fe20007f1e0ff */
[----:B------:R-:W-:Y:S01]  /*0e50*/  USHF.R.U32.HI UR4, URZ, 0x2, UR40 ;  /* 0x000000023f047899 */ /* 0x000fe20008011628 */
[----:B------:R-:W-:-:S03]  /*0e60*/  UMOV UR38, URZ ;  /* 0x0000003f00267c82 */ /* 0x000fc60008000000 */
[----:B------:R-:W-:Y:S01]  /*0e70*/  UIMAD.WIDE.U32 UR4, UR4, 0x24924925, URZ ;  /* 0x24924925040478a5 */ /* 0x000fe2000f8e003f */
[----:B------:R-:W-:-:S03]  /*0e80*/  IMAD.X R17, R23, 0x1, R17, P0 ;  /* 0x0000000117117824 */ /* 0x000fc600000e0611 */
[----:B------:R-:W-:Y:S02]  /*0e90*/  UIMAD UR39, UR5, -0x1c, UR40 ;  /* 0xffffffe4052778a4 */ /* 0x000fe4000f8e0228 */
[----:B------:R-:W-:-:S12]  /*0ea0*/  @UP0 ULOP3.LUT UR38, UR5, 0x1, URZ, 0xc0, !UPT ;  /* 0x0000000105260892 */ /* 0x000fd8000f8ec03f */
.L_x_10:
[----:B------:R-:W-:Y:S01]  /*0eb0*/  ISETP.GE.U32.AND P0, PT, R18, UR8, PT ;  /* 0x0000000812007c0c */ /* 0x000fe2000bf06070 */
[----:B------:R-:W-:Y:S01]  /*0ec0*/  IMAD.MOV.U32 R19, RZ, RZ, -0x1 ;  /* 0xffffffffff137424 */ /* 0x000fe200078e00ff */
[----:B------:R-:W-:Y:S01]  /*0ed0*/  PRMT R8, RZ, 0x7610, R8 ;  /* 0x00007610ff087816 */ /* 0x000fe20000000008 */
[----:B------:R-:W-:Y:S01]  /*0ee0*/  IMAD.MOV.U32 R22, RZ, RZ, -0x1 ;  /* 0xffffffffff167424 */ /* 0x000fe200078e00ff */
[----:B------:R-:W-:Y:S01]  /*0ef0*/  ISETP.GE.U32.AND.EX P0, PT, R17, UR9, PT, P0 ;  /* 0x0000000911007c0c */ /* 0x000fe2000bf06100 */
[----:B------:R-:W-:-:S12]  /*0f00*/  IMAD.MOV.U32 R2, RZ, RZ, -0x1 ;  /* 0xffffffffff027424 */ /* 0x000fd800078e00ff */
[----:B------:R-:W-:Y:S05]  /*0f10*/  @P0 BRA `(.L_x_11) ;  /* 0x00000004005c0947 */ /* 0x000fea0003800000 */
[----:B------:R-:W1:Y:S01]  /*0f20*/  LDC.64 R20, c[0x0][0x628] ;  /* 0x00018a00ff147b82 */ /* 0x000e620000000a00 */
[----:B------:R-:W-:Y:S02]  /*0f30*/  IMAD.MOV.U32 R8, RZ, RZ, R18 ;  /* 0x000000ffff087224 */ /* 0x000fe400078e0012 */
[----:B------:R-:W-:-:S05]  /*0f40*/  IMAD.MOV.U32 R9, RZ, RZ, R17 ;  /* 0x000000ffff097224 */ /* 0x000fca00078e0011 */
[----:B------:R-:W2:Y:S08]  /*0f50*/  LDC R2, c[0x0][0x630] ;  /* 0x00018c00ff027b82 */ /* 0x000eb00000000800 */
[----:B------:R-:W3:Y:S01]  /*0f60*/  LDC.64 R24, c[0x0][0x620] ;  /* 0x00018800ff187b82 */ /* 0x000ee20000000a00 */
[----:B-1----:R-:W-:-:S04]  /*0f70*/  ISETP.NE.U32.AND P0, PT, R20, RZ, PT ;  /* 0x000000ff1400720c */ /* 0x002fc80003f05070 */
[----:B------:R-:W-:-:S13]  /*0f80*/  ISETP.NE.AND.EX P0, PT, R21, RZ, PT, P0 ;  /* 0x000000ff1500720c */ /* 0x000fda0003f05300 */
[----:B--23--:R-:W-:Y:S05]  /*0f90*/  @!P0 BRA `(.L_x_12) ;  /* 0x0000000000288947 */ /* 0x00cfea0003800000 */
[----:B0-----:R-:W0:Y:S02]  /*0fa0*/  LDC R13, c[0x0][0x634] ;  /* 0x00018d00ff0d7b82 */ /* 0x001e240000000800 */
[----:B0-----:R-:W-:-:S05]  /*0fb0*/  IADD3 R13, P0, R18, R13, RZ ;  /* 0x0000000d120d7210 */ /* 0x001fca0007f1e0ff */
[----:B------:R-:W-:-:S04]  /*0fc0*/  IMAD.X R15, RZ, RZ, R17, P0 ;  /* 0x000000ffff0f7224 */ /* 0x000fc800000e0611 */
[----:B------:R-:W-:-:S04]  /*0fd0*/  IMAD.WIDE.U32 R8, R15, R20, RZ ;  /* 0x000000140f087225 */ /* 0x000fc800078e00ff */
[----:B------:R-:W-:-:S04]  /*0fe0*/  IMAD.WIDE.U32 R10, P0, R13, R21, R8 ;  /* 0x000000150d0a7225 */ /* 0x000fc80007800008 */
[----:B------:R-:W-:-:S04]  /*0ff0*/  IMAD.WIDE.U32 R8, R13, R20, RZ ;  /* 0x000000140d087225 */ /* 0x000fc800078e00ff */
[----:B------:R-:W-:Y:S01]  /*1000*/  IMAD.X R13, RZ, RZ, RZ, P0 ;  /* 0x000000ffff0d7224 */ /* 0x000fe200000e06ff */
[----:B------:R-:W-:Y:S01]  /*1010*/  IADD3 RZ, P0, R9, R10, RZ ;  /* 0x0000000a09ff7210 */ /* 0x000fe20007f1e0ff */
[----:B------:R-:W-:-:S04]  /*1020*/  IMAD.MOV.U32 R12, RZ, RZ, R11 ;  /* 0x000000ffff0c7224 */ /* 0x000fc800078e000b */
[----:B------:R-:W-:-:S08]  /*1030*/  IMAD.WIDE.U32.X R8, R15, R21, R12, P0 ;  /* 0x000000150f087225 */ /* 0x000fd000000e040c */
.L_x_12:
[-CC-:B------:R-:W-:Y:S01]  /*1040*/  SHF.R.U64 R31, R8, R2.reuse, R9.reuse ;  /* 0x00000002081f7219 */ /* 0x180fe20000001209 */
[----:B0-----:R-:W0:Y:S01]  /*1050*/  LDC R12, c[0x0][0x618] ;  /* 0x00018600ff0c7b82 */ /* 0x001e220000000800 */
[----:B------:R-:W-:Y:S01]  /*1060*/  SHF.R.U32.HI R7, RZ, R2, R9 ;  /* 0x00000002ff077219 */ /* 0x000fe20000011609 */
[----:B------:R-:W-:Y:S01]  /*1070*/  ULDC UR4, c[0x0][0x150] ;  /* 0x0000540000047ab9 */ /* 0x000fe20000000800 */
[----:B------:R-:W-:Y:S01]  /*1080*/  IADD3 R11, P0, RZ, -R31, RZ ;  /* 0x8000001fff0b7210 */ /* 0x000fe20007f1e0ff */
[----:B------:R-:W-:Y:S01]  /*1090*/  IMAD.MOV.U32 R19, RZ, RZ, R17 ;  /* 0x000000ffff137224 */ /* 0x000fe200078e0011 */
[----:B------:R-:W-:-:S03]  /*10a0*/  I2FP.F32.U32 R2, R6 ;  /* 0x0000000600027245 */ /* 0x000fc60000201000 */
[----:B------:R-:W1:Y:S01]  /*10b0*/  LDC.64 R26, c[0x0][0x640] ;  /* 0x00019000ff1a7b82 */ /* 0x000e620000000a00 */
[----:B------:R-:W-:Y:S02]  /*10c0*/  IMAD.X R13, RZ, RZ, ~R7, P0 ;  /* 0x000000ffff0d7224 */ /* 0x000fe400000e0e07 */
[----:B------:R-:W-:Y:S01]  /*10d0*/  FMUL R2, R2, UR4 ;  /* 0x0000000402027c20 */ /* 0x000fe20008400000 */
[----:B------:R-:W-:Y:S01]  /*10e0*/  IMAD.WIDE.U32 R8, R11, R24, R18 ;  /* 0x000000180b087225 */ /* 0x000fe200078e0012 */
[----:B------:R-:W-:-:S03]  /*10f0*/  ULDC UR4, c[0x0][0x154] ;  /* 0x0000550000047ab9 */ /* 0x000fc60000000800 */
[----:B------:R-:W-:Y:S01]  /*1100*/  IMAD R10, R13, R24, RZ ;  /* 0x000000180d0a7224 */ /* 0x000fe200078e02ff */
[----:B------:R-:W2:Y:S01]  /*1110*/  LDC R7, c[0x0][0x144] ;  /* 0x00005100ff077b82 */ /* 0x000ea20000000800 */
[----:B------:R-:W3:Y:S02]  /*1120*/  F2I.U32.TRUNC.NTZ R2, R2 ;  /* 0x0000000200027305 */ /* 0x000ee4000020f000 */
[----:B------:R-:W-:-:S04]  /*1130*/  IMAD R11, R11, R25, R10 ;  /* 0x000000190b0b7224 */ /* 0x000fc800078e020a */
[----:B------:R-:W-:Y:S01]  /*1140*/  IMAD.IADD R9, R9, 0x1, R11 ;  /* 0x0000000109097824 */ /* 0x000fe200078e020b */
[----:B------:R-:W4:Y:S01]  /*1150*/  LDC R22, c[0x0][0x608] ;  /* 0x00018200ff167b82 */ /* 0x000f220000000800 */
[----:B------:R-:W-:-:S03]  /*1160*/  IMAD.MOV.U32 R11, RZ, RZ, -0x1 ;  /* 0xffffffffff0b7424 */ /* 0x000fc600078e00ff */
[--C-:B0-----:R-:W-:Y:S02]  /*1170*/  SHF.R.U64 R20, R8, R12, R9.reuse ;  /* 0x0000000c08147219 */ /* 0x101fe40000001209 */
[----:B------:R-:W-:Y:S02]  /*1180*/  I2FP.F32.U32 R8, R14 ;  /* 0x0000000e00087245 */ /* 0x000fe40000201000 */
[----:B------:R-:W0:Y:S01]  /*1190*/  LDC R24, c[0x0][0x658] ;  /* 0x00019600ff187b82 */ /* 0x000e220000000800 */
[----:B-1----:R-:W-:Y:S01]  /*11a0*/  ISETP.NE.U32.AND P0, PT, R26, RZ, PT ;  /* 0x000000ff1a00720c */ /* 0x002fe20003f05070 */
[----:B---3--:R-:W-:Y:S02]  /*11b0*/  IMAD.MOV R10, RZ, RZ, -R2 ;  /* 0x000000ffff0a7224 */ /* 0x008fe400078e0a02 */
[----:B------:R-:W-:Y:S01]  /*11c0*/  FMUL R8, R8, UR4 ;  /* 0x0000000408087c20 */ /* 0x000fe20008400000 */
[----:B------:R-:W-:Y:S02]  /*11d0*/  SHF.R.U32.HI R9, RZ, R12, R9 ;  /* 0x0000000cff097219 */ /* 0x000fe40000011609 */
[----:B------:R-:W-:Y:S01]  /*11e0*/  ISETP.NE.AND.EX P0, PT, R27, RZ, PT, P0 ;  /* 0x000000ff1b00720c */ /* 0x000fe20003f05300 */
[----:B------:R1:W3:Y:S01]  /*11f0*/  F2I.U32.TRUNC.NTZ R15, R8 ;  /* 0x00000008000f7305 */ /* 0x0002e2000020f000 */
[----:B------:R-:W1:Y:S01]  /*1200*/  LDC R19, c[0x0][0x148] ;  /* 0x00005200ff137b82 */ /* 0x000e620000000800 */
[----:B--2---:R-:W-:-:S07]  /*1210*/  IMAD R2, R7, R10, R6 ;  /* 0x0000000a07027224 */ /* 0x004fce00078e0206 */
[----:B------:R-:W2:Y:S01]  /*1220*/  LDC R25, c[0x0][0x600] ;  /* 0x00018000ff197b82 */ /* 0x000ea20000000800 */
[-CC-:B----4-:R-:W-:Y:S02]  /*1230*/  SHF.R.U64 R32, R20, R22.reuse, R9.reuse ;  /* 0x0000001614207219 */ /* 0x190fe40000001209 */
[----:B------:R-:W-:Y:S01]  /*1240*/  SHF.R.U32.HI R7, RZ, R22, R9 ;  /* 0x00000016ff077219 */ /* 0x000fe20000011609 */
[----:B------:R-:W-:-:S04]  /*1250*/  IMAD.MOV.U32 R9, RZ, RZ, 0x1 ;  /* 0x00000001ff097424 */ /* 0x000fc800078e00ff */
[----:B------:R-:W4:Y:S01]  /*1260*/  LDC R28, c[0x0][0x648] ;  /* 0x00019200ff1c7b82 */ /* 0x000f220000000800 */
[-C--:B0-----:R-:W-:Y:S02]  /*1270*/  SHF.L.U32 R6, R11, R24.reuse, RZ ;  /* 0x000000180b067219 */ /* 0x081fe400000006ff */
[--C-:B------:R-:W-:Y:S02]  /*1280*/  SHF.R.U64 R22, R32, R24, R7.reuse ;  /* 0x0000001820167219 */ /* 0x100fe40000001207 */
[----:B------:R-:W-:Y:S02]  /*1290*/  LOP3.LUT R13, RZ, R6, RZ, 0x33, !PT ;  /* 0x00000006ff0d7212 */ /* 0x000fe400078e33ff */
[-C--:B------:R-:W-:Y:S01]  /*12a0*/  SHF.R.U32.HI R7, RZ, R24.reuse, R7 ;  /* 0x00000018ff077219 */ /* 0x080fe20000011607 */
[----:B------:R-:W0:Y:S01]  /*12b0*/  LDC R29, c[0x0][0x638] ;  /* 0x00018e00ff1d7b82 */ /* 0x000e220000000800 */
[----:B------:R-:W-:Y:S01]  /*12c0*/  SHF.L.U32 R12, R9, R24, RZ ;  /* 0x00000018090c7219 */ /* 0x000fe200000006ff */
[----:B------:R-:W-:-:S06]  /*12d0*/  IMAD.MOV.U32 R6, RZ, RZ, R22 ;  /* 0x000000ffff067224 */ /* 0x000fcc00078e0016 */
[----:B------:R-:W0:Y:S01]  /*12e0*/  LDC R30, c[0x0][0x610] ;  /* 0x00018400ff1e7b82 */ /* 0x000e220000000800 */
[----:B-1-3--:R-:W-:Y:S05]  /*12f0*/  @!P0 BRA `(.L_x_13) ;  /* 0x0000000000288947 */ /* 0x00afea0003800000 */
[----:B------:R-:W1:Y:S02]  /*1300*/  LDC R11, c[0x0][0x64c] ;  /* 0x00019300ff0b7b82 */ /* 0x000e640000000800 */
[----:B-1----:R-:W-:-:S05]  /*1310*/  IADD3 R11, P0, R22, R11, RZ ;  /* 0x0000000b160b7210 */ /* 0x002fca0007f1e0ff */
        /* <DEDUP_REMOVED lines=8> */
.L_x_13:
[----:B----4-:R-:W-:Y:S01]  /*13a0*/  SHF.R.U64 R6, R6, R28, R7 ;  /* 0x0000001c06067219 */ /* 0x010fe20000001207 */
[----:B--2---:R-:W-:Y:S01]  /*13b0*/  VIADD R7, R25, 0xffffffff ;  /* 0xffffffff19077836 */ /* 0x004fe20000000000 */
[----:B------:R-:W-:Y:S01]  /*13c0*/  LOP3.LUT R13, R32, R13, RZ, 0xc0, !PT ;  /* 0x0000000d200d7212 */ /* 0x000fe200078ec0ff */
[----:B------:R-:W-:Y:S02]  /*13d0*/  IMAD.MOV R15, RZ, RZ, -R15 ;  /* 0x000000ffff0f7224 */ /* 0x000fe400078e0a0f */
[----:B------:R-:W-:Y:S01]  /*13e0*/  IMAD.MOV R8, RZ, RZ, -R6 ;  /* 0x000000ffff087224 */ /* 0x000fe200078e0a06 */
[----:B------:R-:W-:Y:S01]  /*13f0*/  LOP3.LUT R7, R20, R7, RZ, 0xc0, !PT ;  /* 0x0000000714077212 */ /* 0x000fe200078ec0ff */
[----:B------:R-:W-:Y:S02]  /*1400*/  IMAD R13, R12, R6, R13 ;  /* 0x000000060c0d7224 */ /* 0x000fe400078e020d */
[----:B------:R-:W-:Y:S02]  /*1410*/  @P1 IMAD R2, R19, R15, R14 ;  /* 0x0000000f13021224 */ /* 0x000fe400078e020e */
[----:B0-----:R-:W-:-:S02]  /*1420*/  IMAD R6, R8, R29, R22 ;  /* 0x0000001d08067224 */ /* 0x001fc400078e0216 */
[----:B------:R-:W-:Y:S02]  /*1430*/  IMAD R2, R13, R30, R2 ;  /* 0x0000001e0d027224 */ /* 0x000fe400078e0202 */
[----:B------:R-:W-:Y:S02]  /*1440*/  IMAD R19, R6, R25, R7 ;  /* 0x0000001906137224 */ /* 0x000fe400078e0207 */
[----:B------:R-:W-:-:S03]  /*1450*/  IMAD.MOV.U32 R8, RZ, RZ, 0x1 ;  /* 0x00000001ff087424 */ /* 0x000fc600078e00ff */
[----:B------:R-:W-:Y:S02]  /*1460*/  SEL R22, R19, R2, !P1 ;  /* 0x0000000213167207 */ /* 0x000fe40004800000 */
[----:B------:R-:W-:Y:S01]  /*1470*/  SEL R19, R2, R19, !P1 ;  /* 0x0000001302137207 */ /* 0x000fe20004800000 */
[----:B------:R-:W-:-:S07]  /*1480*/  IMAD.MOV.U32 R2, RZ, RZ, R31 ;  /* 0x000000ffff027224 */ /* 0x000fce00078e001f */
.L_x_11:
[----:B------:R-:W-:Y:S05]  /*1490*/  @!P2 BRA `(.L_x_14) ;  /* 0x000000340090a947 */ /* 0x000fea0003800000 */
[----:B------:R-:W-:-:S13]  /*14a0*/  ISETP.GT.U32.AND P0, PT, R33, 0x1, PT ;  /* 0x000000012100780c */ /* 0x000fda0003f04070 */
[----:B------:R-:W-:Y:S05]  /*14b0*/  @P0 EXIT ;  /* 0x000000000000094d */ /* 0x000fea0003800000 */
.L_x_15:
[----:B------:R-:W-:-:S08]  /*14c0*/  NOP ;  /* 0x0000000000007918 */ /* 0x000fd00000000000 */
[----:B------:R-:W1:Y:S02]  /*14d0*/  USETMAXREG.TRY_ALLOC.CTAPOOL UP0, 0xe8 ;  /* 0x000000e8000079c8 */ /* 0x000e640008000600 */
[----:B-1----:R-:W-:-:S13]  /*14e0*/  PLOP3.LUT P0, PT, PT, PT, UP0, 0x80, 0x0 ;  /* 0x000000000000781c */ /* 0x002fda0003f0f008 */
[----:B------:R-:W-:Y:S05]  /*14f0*/  @!P0 BRA `(.L_x_15) ;  /* 0xfffffffc00f08947 */ /* 0x000fea000383ffff */
[----:B------:R-:W-:-:S13]  /*1500*/  LOP3.LUT P0, RZ, R8, 0xff, RZ, 0xc0, !PT ;  /* 0x000000ff08ff7812 */ /* 0x000fda000780c0ff */
[----:B------:R-:W-:Y:S05]  /*1510*/  @!P0 EXIT ;  /* 0x000000000000894d */ /* 0x000fea0003800000 */
[----:B------:R-:W1:Y:S01]  /*1520*/  S2UR UR4, SR_CgaCtaId ;  /* 0x00000000000479c3 */ /* 0x000e620000008800 */
[----:B------:R-:W-:Y:S01]  /*1530*/  VIADD R6, R5, 0xffffffff ;  /* 0xffffffff05067836 */ /* 0x000fe20000000000 */
[----:B------:R-:W-:Y:S01]  /*1540*/  SHF.R.S32.HI R0, RZ, 0x1f, R3 ;  /* 0x0000001fff007819 */ /* 0x000fe20000011403 */
[----:B------:R-:W-:Y:S01]  /*1550*/  UMOV UR41, 0x400 ;  /* 0x0000040000297882 */ /* 0x000fe20000000000 */
[----:B------:R-:W-:Y:S01]  /*1560*/  UISETP.LT.AND UP0, UPT, UR40, 0x1, UPT ;  /* 0x000000012800788c */ /* 0x000fe2000bf01270 */
[----:B------:R-:W-:Y:S01]  /*1570*/  LOP3.LUT R70, R16, 0x1, RZ, 0xfc, !PT ;  /* 0x0000000110467812 */ /* 0x000fe200078efcff */
[----:B------:R-:W-:Y:S01]  /*1580*/  ULDC UR6, c[0x0][0x284] ;  /* 0x0000a10000067ab9 */ /* 0x000fe20000000800 */
[----:B------:R-:W-:Y:S01]  /*1590*/  R2UR UR42, R6 ;  /* 0x00000000062a72ca */ /* 0x000fe200000e0000 */
[----:B------:R-:W-:Y:S01]  /*15a0*/  USEL UR43, UR40, 0x1, UP0 ;  /* 0x00000001282b7887 */ /* 0x000fe20008000000 */
[CC--:B------:R-:W-:Y:S01]  /*15b0*/  LEA.HI R4, R0.reuse, R3.reuse, RZ, 0x2 ;  /* 0x0000000300047211 */ /* 0x0c0fe200078f10ff */
[----:B------:R-:W-:Y:S01]  /*15c0*/  USHF.L.U32 UR46, UR40, 0x1, URZ ;  /* 0x00000001282e7899 */ /* 0x000fe2000800063f */
[----:B------:R-:W-:Y:S01]  /*15d0*/  LEA.HI R0, R0, R3, RZ, 0x5 ;  /* 0x0000000300007211 */ /* 0x000fe200078f28ff */
[----:B------:R-:W-:Y:S01]  /*15e0*/  UIADD3 UR43, -UR43, UR40, URZ ;  /* 0x000000282b2b7290 */ /* 0x000fe2000fffe13f */
[----:B------:R-:W-:-:S02]  /*15f0*/  SHF.R.S32.HI R58, RZ, 0x2, R4 ;  /* 0x00000002ff3a7819 */ /* 0x000fc40000011404 */
[----:B------:R-:W-:Y:S02]  /*1600*/  SHF.R.S32.HI R5, RZ, 0x1f, R4 ;  /* 0x0000001fff057819 */ /* 0x000fe40000011404 */
[----:B------:R-:W-:Y:S02]  /*1610*/  LOP3.LUT R60, R4, 0xfffffffc, RZ, 0xc0, !PT ;  /* 0xfffffffc043c7812 */ /* 0x000fe400078ec0ff */
[----:B------:R-:W-:Y:S01]  /*1620*/  LEA.HI R5, R5, R58, RZ, 0x3 ;  /* 0x0000003a05057211 */ /* 0x000fe200078f18ff */
[----:B------:R-:W-:Y:S01]  /*1630*/  USHF.L.U32 UR42, UR42, 0x3, URZ ;  /* 0x000000032a2a7899 */ /* 0x000fe2000800063f */
[----:B------:R-:W-:Y:S01]  /*1640*/  ISETP.NE.AND P0, PT, R6, RZ, PT ;  /* 0x000000ff0600720c */ /* 0x000fe20003f05270 */
[----:B------:R-:W-:Y:S01]  /*1650*/  IMAD.IADD R60, R3, 0x1, -R60 ;  /* 0x00000001033c7824 */ /* 0x000fe200078e0a3c */
[----:B------:R-:W-:Y:S01]  /*1660*/  LOP3.LUT R5, R5, 0xfffffff8, RZ, 0xc0, !PT ;  /* 0xfffffff805057812 */ /* 0x000fe200078ec0ff */
[----:B-1----:R-:W-:Y:S01]  /*1670*/  ULEA UR41, UR4, UR41, 0x18 ;  /* 0x0000002904297291 */ /* 0x002fe2000f8ec03f */
[----:B------:R-:W-:Y:S01]  /*1680*/  SEL R71, RZ, 0x1, P0 ;  /* 0x00000001ff477807 */ /* 0x000fe20000000000 */
[----:B------:R-:W-:-:S02]  /*1690*/  IMAD.U32 R62, RZ, RZ, UR42 ;  /* 0x0000002aff3e7e24 */ /* 0x000fc4000f8e00ff */
[----:B------:R-:W-:Y:S01]  /*16a0*/  UIADD3 UR47, UR41, 0x1d0, URZ ;  /* 0x000001d0292f7890 */ /* 0x000fe2000fffe03f */
[----:B------:R-:W-:Y:S01]  /*16b0*/  IMAD.IADD R58, R58, 0x1, -R5 ;  /* 0x000000013a3a7824 */ /* 0x000fe200078e0a05 */
[----:B------:R-:W-:Y:S01]  /*16c0*/  UIADD3 UR4, UR41, 0x1c300, URZ ;  /* 0x0001c30029047890 */ /* 0x000fe2000fffe03f */
[----:B------:R-:W-:Y:S01]  /*16d0*/  SHF.R.S32.HI R5, RZ, 0x5, R0 ;  /* 0x00000005ff057819 */ /* 0x000fe20000011400 */
[----:B------:R-:W-:Y:S01]  /*16e0*/  UIADD3 UR5, UR41, 0x300, URZ ;  /* 0x0000030029057890 */ /* 0x000fe2000fffe03f */
[C---:B------:R-:W-:Y:S01]  /*16f0*/  LOP3.LUT R64, R62.reuse, 0x8, RZ, 0xc0, !PT ;  /* 0x000000083e407812 */ /* 0x040fe200078ec0ff */
[----:B------:R-:W-:Y:S01]  /*1700*/  USHF.R.U32.HI UR4, URZ, 0x4, UR4 ;  /* 0x000000043f047899 */ /* 0x000fe20008011604 */
[--C-:B------:R-:W-:Y:S01]  /*1710*/  SHF.R.S32.HI R59, RZ, 0x1f, R58.reuse ;  /* 0x0000001fff3b7819 */ /* 0x100fe2000001143a */
[----:B------:R-:W-:Y:S01]  /*1720*/  USHF.R.U32.HI UR5, URZ, 0x4, UR5 ;  /* 0x000000043f057899 */ /* 0x000fe20008011605 */
[C-C-:B------:R-:W-:Y:S01]  /*1730*/  IMAD R65, R5.reuse, -0x10, -R58.reuse ;  /* 0xfffffff005417824 */ /* 0x140fe200078e0a3a */
[----:B------:R-:W-:Y:S01]  /*1740*/  ULOP3.LUT UR4, UR4, 0x3fff, URZ, 0xc0, !UPT ;  /* 0x00003fff04047892 */ /* 0x000fe2000f8ec03f */
[----:B------:R-:W-:Y:S01]  /*1750*/  IMAD.U32 R61, RZ, RZ, UR47 ;  /* 0x0000002fff3d7e24 */ /* 0x000fe2000f8e00ff */
[----:B------:R-:W-:Y:S01]  /*1760*/  ULOP3.LUT UR5, UR5, 0x3fff, URZ, 0xc0, !UPT ;  /* 0x00003fff05057892 */ /* 0x000fe2000f8ec03f */
[----:B------:R-:W-:Y:S01]  /*1770*/  IMAD.WIDE R58, R5, 0x10, R58 ;  /* 0x00000010053a7825 */ /* 0x000fe200078e023a */
[----:B------:R-:W-:Y:S01]  /*1780*/  LOP3.LUT R62, R62, 0x8, RZ, 0xc, !PT ;  /* 0x000000083e3e7812 */ /* 0x000fe200078e0cff */
[----:B------:R-:W-:Y:S01]  /*1790*/  ULOP3.LUT UR44, UR4, 0x10000, URZ, 0xfc, !UPT ;  /* 0x00010000042c7892 */ /* 0x000fe2000f8efc3f */
[----:B------:R-:W-:Y:S01]  /*17a0*/  LOP3.LUT R64, R64, 0x18, RZ, 0x3c, !PT ;  /* 0x0000001840407812 */ /* 0x000fe200078e3cff */
[----:B------:R-:W-:Y:S01]  /*17b0*/  VIADD R63, R61, UR42 ;  /* 0x0000002a3d3f7c36 */ /* 0x000fe20008000000 */
[----:B------:R-:W-:Y:S01]  /*17c0*/  ULOP3.LUT UR45, UR5, 0x10000, URZ, 0xfc, !UPT ;  /* 0x00010000052d7892 */ /* 0x000fe2000f8efc3f */
[----:B------:R-:W-:-:S11]  /*17d0*/  VIADD R65, R65, UR6 ;  /* 0x0000000641417c36 */ /* 0x000fd60008000000 */
.L_x_99:
[----:B------:R-:W-:Y:S01]  /*17e0*/  SHF.L.U32 R0, R71, 0x1f, RZ ;  /* 0x0000001f47007819 */ /* 0x000fe200000006ff */
[----:B------:R-:W-:Y:S02]  /*17f0*/  ULDC UR4, c[0x0][0x28c] ;  /* 0x0000a30000047ab9 */ /* 0x000fe40000000800 */
[----:B------:R-:W-:Y:S01]  /*1800*/  ISETP.LT.AND P1, PT, RZ, UR4, PT ;  /* 0x00000004ff007c0c */ /* 0x000fe2000bf21270 */
[----:B-1----:R-:W1:Y:S02]  /*1810*/  SYNCS.PHASECHK.TRANS64.TRYWAIT P0, [R61+UR42], R0 ;  /* 0x000000003d0075a7 */ /* 0x002e64000800016a */
[----:B-1-34-:R-:W-:Y:S10]  /*1820*/  @!P0 BRA `(.L_x_16) ;  /* 0x0000004c00fc8947 */ /* 0x01aff40003800000 */
.L_x_145:
[----:B------:R-:W-:Y:S05]  /*1830*/  @P1 BRA `(.L_x_17) ;  /* 0x0000000000401947 */ /* 0x000fea0003800000 */
[----:B-1----:R-:W-:Y:S01]  /*1840*/  MOV R0, 0x0 ;  /* 0x0000000000007802 */ /* 0x002fe20000000f00 */
[----:B------:R-:W-:Y:S01]  /*1850*/  ULDC.64 UR4, c[0x4][0x68] ;  /* 0x01001a0000047ab9 */ /* 0x000fe20000000a00 */
[----:B------:R-:W-:Y:S01]  /*1860*/  ULDC.64 UR6, c[0x4][0x8] ;  /* 0x0100020000067ab9 */ /* 0x000fe20000000a00 */
[----:B------:R-:W-:Y:S01]  /*1870*/  IMAD.U32 R4, RZ, RZ, UR4 ;  /* 0x00000004ff047e24 */ /* 0x000fe2000f8e00ff */
[----:B------:R1:W2:Y:S01]  /*1880*/  LDC.64 R14, c[0x4][R0] ;  /* 0x01000000000e7b82 */ /* 0x0002a20000000a00 */
[----:B------:R-:W-:Y:S01]  /*1890*/  IMAD.U32 R5, RZ, RZ, UR5 ;  /* 0x00000005ff057e24 */ /* 0x000fe2000f8e00ff */
[----:B------:R-:W-:Y:S01]  /*18a0*/  ULDC.64 UR4, c[0x4][0x70] ;  /* 0x01001c0000047ab9 */ /* 0x000fe20000000a00 */
[----:B------:R-:W-:Y:S02]  /*18b0*/  IMAD.U32 R10, RZ, RZ, UR6 ;  /* 0x00000006ff0a7e24 */ /* 0x000fe4000f8e00ff */
[----:B------:R-:W-:Y:S02]  /*18c0*/  IMAD.U32 R6, RZ, RZ, UR4 ;  /* 0x00000004ff067e24 */ /* 0x000fe4000f8e00ff */
[----:B------:R-:W-:-:S02]  /*18d0*/  IMAD.U32 R7, RZ, RZ, UR5 ;  /* 0x00000005ff077e24 */ /* 0x000fc4000f8e00ff */
[----:B------:R-:W-:Y:S02]  /*18e0*/  IMAD.U32 R11, RZ, RZ, UR7 ;  /* 0x00000007ff0b7e24 */ /* 0x000fe4000f8e00ff */
[----:B------:R-:W-:Y:S02]  /*18f0*/  IMAD.MOV.U32 R8, RZ, RZ, 0x1e1 ;  /* 0x000001e1ff087424 */ /* 0x000fe400078e00ff */
[----:B0-----:R-:W-:Y:S02]  /*1900*/  IMAD.MOV.U32 R12, RZ, RZ, 0x1 ;  /* 0x00000001ff0c7424 */ /* 0x001fe400078e00ff */
[----:B-1----:R-:W-:-:S07]  /*1910*/  IMAD.MOV.U32 R13, RZ, RZ, RZ ;  /* 0x000000ffff0d7224 */ /* 0x002fce00078e00ff */
[----:B------:R-:W-:-:S07]  /*1920*/  LEPC R20, `(.L_x_17) ;  /* 0x000000001014794e */ /* 0x000fce0000000000 */
[----:B--2--5:R-:W-:Y:S05]  /*1930*/  CALL.ABS.NOINC R14 ;  /* 0x000000000e007343 */ /* 0x024fea0003c00000 */
.L_x_17:
[----:B------:R-:W-:-:S13]  /*1940*/  ISETP.NE.AND P0, PT, R70, 0x3, PT ;  /* 0x000000034600780c */ /* 0x000fda0003f05270 */
[----:B------:R-:W-:Y:S05]  /*1950*/  @!P0 BRA `(.L_x_18) ;  /* 0x0000000000048947 */ /* 0x000fea0003800000 */
[----:B------:R-:W-:Y:S01]  /*1960*/  BPT.TRAP 0x1 ;  /* 0x000000040000795c */ /* 0x000fe20000300000 */
.L_x_18:
[----:B------:R-:W-:Y:S02]  /*1970*/  IMAD.U32 R3, RZ, RZ, UR39 ;  /* 0x00000027ff037e24 */ /* 0x000fe4000f8e00ff */
[----:B-1----:R-:W-:-:S03]  /*1980*/  IMAD.U32 R0, RZ, RZ, UR38 ;  /* 0x00000026ff007e24 */ /* 0x002fc6000f8e00ff */
[----:B------:R-:W-:Y:S02]  /*1990*/  LEA R3, R3, UR41, 0x3 ;  /* 0x0000002903037c11 */ /* 0x000fe4000f8e18ff */
[----:B------:R-:W-:-:S04]  /*19a0*/  SHF.L.U32 R0, R0, 0x1f, RZ ;  /* 0x0000001f00007819 */ /* 0x000fc800000006ff */
[----:B------:R1:W2:Y:S01]  /*19b0*/  SYNCS.PHASECHK.TRANS64.TRYWAIT P1, [R3+URZ], R0 ;  /* 0x00000000030075a7 */ /* 0x0002a2000802017f */
[----:B------:R-:W-:Y:S05]  /*19c0*/  @!P0 BRA `(.L_x_19) ;  /* 0x0000000000048947 */ /* 0x000fea0003800000 */
[----:B------:R-:W-:Y:S01]  /*19d0*/  BPT.TRAP 0x1 ;  /* 0x000000040000795c */ /* 0x000fe20000300000 */
.L_x_19:
[----:B--2---:R-:W-:Y:S05]  /*19e0*/  @P1 BRA `(.L_x_20) ;  /* 0x0000000000081947 */ /* 0x004fea0003800000 */
[----:B------:R-:W2:Y:S02]  /*19f0*/  SYNCS.PHASECHK.TRANS64.TRYWAIT P1, [R3+URZ], R0 ;  /* 0x00000000030075a7 */ /* 0x000ea4000802017f */
[----:B--2---:R-:W-:Y:S05]  /*1a00*/  @!P1 BRA `(.L_x_21) ;  /* 0x0000004c00989947 */ /* 0x004fea0003800000 */
.L_x_20:
[----:B------:R-:W-:Y:S05]  /*1a10*/  WARPSYNC.ALL ;  /* 0x0000000000007948 */ /* 0x000fea0003800000 */
[----:B------:R-:W-:Y:S01]  /*1a20*/  ULEA UR4, UR39, UR45, 0x8 ;  /* 0x0000002d27047291 */ /* 0x000fe2000f8e403f */
[----:B------:R-:W-:Y:S01]  /*1a30*/  WARPGROUP.ARRIVE ;  /* 0x00000000000079c5 */ /* 0x000fe20000000000 */
[----:B------:R-:W-:Y:S01]  /*1a40*/  ULEA UR6, UR39, UR44, 0x8 ;  /* 0x0000002c27067291 */ /* 0x000fe2000f8e403f */
[----:B-12---:R-:W-:Y:S01]  /*1a50*/  IMAD.U32 R0, RZ, RZ, UR43 ;  /* 0x0000002bff007e24 */ /* 0x006fe2000f8e00ff */
[----:B------:R-:W-:Y:S01]  /*1a60*/  UMOV UR5, 0x80000020 ;  /* 0x8000002000057882 */ /* 0x000fe20000000000 */
[----:B------:R-:W-:-:S03]  /*1a70*/  UMOV UR7, 0x80000020 ;  /* 0x8000002000077882 */ /* 0x000fc60000000000 */
[----:B------:R-:W-:-:S03]  /*1a80*/  ISETP.GE.AND P1, PT, R0, 0x1, PT ;  /* 0x000000010000780c */ /* 0x000fc60003f26270 */
[----:B------:R-:W-:Y:S01]  /*1a90*/  HGMMA.64x64x16.F32.BF16 R24, gdesc[UR4], RZ, !UPT, gsb0 ;  /* 0x00e00000041879f0 */ /* 0x000fe2000c0018ff */
[----:B------:R-:W-:Y:S02]  /*1aa0*/  UIADD3 UR4, UR4, 0x2, URZ ;  /* 0x0000000204047890 */ /* 0x000fe4000fffe03f */
[----:B------:R-:W-:Y:S01]  /*1ab0*/  UIADD3 UR6, UR6, 0x2, URZ ;  /* 0x0000000206067890 */ /* 0x000fe2000fffe03f */
[----:B------:R-:W-:Y:S01]  /*1ac0*/  UMOV UR5, 0x80000020 ;  /* 0x8000002000057882 */ /* 0x000fe20000000000 */
[----:B------:R-:W-:Y:S01]  /*1ad0*/  UMOV UR7, 0x80000020 ;  /* 0x8000002000077882 */ /* 0x000fe20000000000 */
[----:B------:R-:W-:Y:S02]  /*1ae0*/  WARPGROUP.DEPBAR.LE gsb0, 0x0 ;  /* 0x00008000000079c5 */ /* 0x000fe40000010000 */
[----:B------:R-:W-:-:S06]  /*1af0*/  WARPGROUP.ARRIVE ;  /* 0x00000000000079c5 */ /* 0x000fcc0000000000 */
[----:B------:R-:W-:Y:S03]  /*1b00*/  HGMMA.64x64x16.F32.BF16 R24, gdesc[UR4], R24, gsb0 ;  /* 0x00e00000041879f0 */ /* 0x000fe60008001818 */
[----:B------:R-:W-:Y:S02]  /*1b10*/  WARPGROUP.DEPBAR.LE gsb0, 0x0 ;  /* 0x00008000000079c5 */ /* 0x000fe40000010000 */
[----:B------:R-:W-:Y:S05]  /*1b20*/  @!P1 BRA `(.L_x_22) ;  /* 0x0000000000d09947 */ /* 0x000fea0003800000 */
[----:B------:R-:W-:Y:S01]  /*1b30*/  UIADD3 UR4, UR39, 0x1, URZ ;  /* 0x0000000127047890 */ /* 0x000fe2000fffe03f */
[----:B------:R-:W-:Y:S01]  /*1b40*/  IMAD.U32 R0, RZ, RZ, UR43 ;  /* 0x0000002bff007e24 */ /* 0x000fe2000f8e00ff */
[----:B------:R-:W-:Y:S02]  /*1b50*/  UMOV UR9, UR39 ;  /* 0x0000002700097c82 */ /* 0x000fe40008000000 */
[----:B------:R-:W-:-:S04]  /*1b60*/  UISETP.NE.AND UP0, UPT, UR4, 0x1c, UPT ;  /* 0x0000001c0400788c */ /* 0x000fc8000bf05270 */
[----:B------:R-:W-:Y:S02]  /*1b70*/  USEL UR5, URZ, 0x1, UP0 ;  /* 0x000000013f057887 */ /* 0x000fe40008000000 */
[----:B------:R-:W-:Y:S02]  /*1b80*/  USEL UR8, UR4, URZ, UP0 ;  /* 0x0000003f04087287 */ /* 0x000fe40008000000 */
[----:B------:R-:W-:-:S06]  /*1b90*/  ULOP3.LUT UR5, UR38, UR5, URZ, 0x3c, !UPT ;  /* 0x0000000526057292 */ /* 0x000fcc000f8e3c3f */
[----:B------:R-:W-:-:S07]  /*1ba0*/  IMAD.U32 R5, RZ, RZ, UR5 ;  /* 0x00000005ff057e24 */ /* 0x000fce000f8e00ff */
.L_x_29:
[----:B-12---:R-:W-:Y:S05]  /*1bb0*/  @!P0 BRA `(.L_x_23) ;  /* 0x0000000000048947 */ /* 0x006fea0003800000 */
[----:B------:R-:W-:Y:S01]  /*1bc0*/  BPT.TRAP 0x1 ;  /* 0x000000040000795c */ /* 0x000fe20000300000 */
.L_x_23:
[----:B------:R-:W-:Y:S01]  /*1bd0*/  ULEA UR4, UR8, UR41, 0x3 ;  /* 0x0000002908047291 */ /* 0x000fe2000f8e183f */
[----:B------:R-:W-:-:S08]  /*1be0*/  SHF.L.U32 R3, R5, 0x1f, RZ ;  /* 0x0000001f05037819 */ /* 0x000fd000000006ff */
[----:B------:R1:W2:Y:S01]  /*1bf0*/  SYNCS.PHASECHK.TRANS64.TRYWAIT P1, [UR4], R3 ;  /* 0x00000003ff0075a7 */ /* 0x0002a20008020144 */
[----:B------:R-:W-:Y:S05]  /*1c00*/  @!P0 BRA `(.L_x_24) ;  /* 0x0000000000048947 */ /* 0x000fea0003800000 */
[----:B------:R-:W-:Y:S01]  /*1c10*/  BPT.TRAP 0x1 ;  /* 0x000000040000795c */ /* 0x000fe20000300000 */
.L_x_24:
[----:B--2---:R-:W-:Y:S05]  /*1c20*/  @P1 BRA `(.L_x_25) ;  /* 0x0000000000081947 */ /* 0x004fea0003800000 */
[----:B------:R-:W2:Y:S02]  /*1c30*/  SYNCS.PHASECHK.TRANS64.TRYWAIT P1, [UR4], R3 ;  /* 0x00000003ff0075a7 */ /* 0x000ea40008020144 */
[----:B--2---:R-:W-:Y:S05]  /*1c40*/  @!P1 BRA `(.L_x_26) ;  /* 0x0000004c001c9947 */ /* 0x004fea0003800000 */
.L_x_25:
[----:B------:R-:W-:Y:S01]  /*1c50*/  ULEA UR4, UR8, UR45, 0x8 ;  /* 0x0000002d08047291 */ /* 0x000fe2000f8e403f */
[----:B------:R-:W-:Y:S01]  /*1c60*/  WARPGROUP.ARRIVE ;  /* 0x00000000000079c5 */ /* 0x000fe20000000000 */
[----:B------:R-:W-:Y:S01]  /*1c70*/  ULEA UR6, UR8, UR44, 0x8 ;  /* 0x0000002c08067291 */ /* 0x000fe2000f8e403f */
[----:B------:R-:W-:Y:S01]  /*1c80*/  UMOV UR5, 0x80000020 ;  /* 0x8000002000057882 */ /* 0x000fe20000000000 */
[----:B------:R-:W-:-:S07]  /*1c90*/  UMOV UR7, 0x80000020 ;  /* 0x8000002000077882 */ /* 0x000fce0000000000 */
[----:B------:R-:W-:Y:S01]  /*1ca0*/  HGMMA.64x64x16.F32.BF16 R24, gdesc[UR4], R24, gsb0 ;  /* 0x00e00000041879f0 */ /* 0x000fe20008001818 */
        /* <DEDUP_REMOVED lines=9> */
[----:B------:R-:W-:Y:S01]  /*1d40*/  BPT.TRAP 0x1 ;  /* 0x000000040000795c */ /* 0x000fe20000300000 */
.L_x_27:
[----:B------:R-:W-:Y:S01]  /*1d50*/  ULEA UR4, UR9, UR41, 0x3 ;  /* 0x0000002909047291 */ /* 0x000fe2000f8e183f */
[----:B------:R-:W-:-:S03]  /*1d60*/  ISETP.GT.U32.AND P1, PT, R16, 0x1, PT ;  /* 0x000000011000780c */ /* 0x000fc60003f24070 */
[----:B------:R-:W-:-:S04]  /*1d70*/  UIADD3 UR4, UR4, 0xe0, URZ ;  /* 0x000000e004047890 */ /* 0x000fc8000fffe03f */
[----:B------:R-:W-:-:S09]  /*1d80*/  UPRMT UR4, URZ, 0x654, UR4 ;  /* 0x000006543f047896 */ /* 0x000fd20008000004 */
[----:B------:R-:W-:Y:S01]  /*1d90*/  SYNCS.ARRIVE.TRANS64.RED.A1T0 RZ, [UR4], RZ ;  /* 0x000000ffffff79a7 */ /* 0x000fe20008100404 */
[----:B------:R-:W-:Y:S05]  /*1da0*/  @P1 BRA `(.L_x_28) ;  /* 0x0000000000041947 */ /* 0x000fea0003800000 */
[----:B------:R-:W-:Y:S01]  /*1db0*/  BPT.TRAP 0x1 ;  /* 0x000000040000795c */ /* 0x000fe20000300000 */
.L_x_28:
[----:B------:R-:W-:Y:S01]  /*1dc0*/  UIADD3 UR8, UR8, 0x1, URZ ;  /* 0x0000000108087890 */ /* 0x000fe2000fffe03f */
[C---:B------:R-:W-:Y:S01]  /*1dd0*/  ISETP.GT.AND P1, PT, R0.reuse, 0x1, PT ;  /* 0x000000010000780c */ /* 0x040fe20003f24270 */
[----:B------:R-:W-:Y:S01]  /*1de0*/  UIADD3 UR9, UR9, 0x1, URZ ;  /* 0x0000000109097890 */ /* 0x000fe2000fffe03f */
[----:B------:R-:W-:Y:S01]  /*1df0*/  VIADD R0, R0, 0xffffffff ;  /* 0xffffffff00007836 */ /* 0x000fe20000000000 */
[----:B------:R-:W-:Y:S02]  /*1e00*/  UISETP.NE.AND UP0, UPT, UR8, 0x1c, UPT ;  /* 0x0000001c0800788c */ /* 0x000fe4000bf05270 */
[----:B------:R-:W-:Y:S02]  /*1e10*/  UISETP.NE.AND UP1, UPT, UR9, 0x1c, UPT ;  /* 0x0000001c0900788c */ /* 0x000fe4000bf25270 */
[----:B------:R-:W-:Y:S02]  /*1e20*/  USEL UR4, URZ, 0x1, UP0 ;  /* 0x000000013f047887 */ /* 0x000fe40008000000 */
[----:B------:R-:W-:-:S02]  /*1e30*/  USEL UR8, UR8, URZ, UP0 ;  /* 0x0000003f08087287 */ /* 0x000fc40008000000 */
[----:B------:R-:W-:Y:S02]  /*1e40*/  USEL UR9, UR9, URZ, UP1 ;  /* 0x0000003f09097287 */ /* 0x000fe40008800000 */
[----:B------:R-:W-:Y:S01]  /*1e50*/  LOP3.LUT R5, R5, UR4, RZ, 0x3c, !PT ;  /* 0x0000000405057c12 */ /* 0x000fe2000f8e3cff */
[----:B------:R-:W-:Y:S09]  /*1e60*/  @P1 BRA `(.L_x_29) ;  /* 0xfffffffc00501947 */ /* 0x000ff2000383ffff */
.L_x_22:
[----:B------:R-:W3:Y:S01]  /*1e70*/  LDC R0, c[0x0][0x28c] ;  /* 0x0000a300ff007b82 */ /* 0x000ee20000000800 */
[----:B------:R4:W-:Y:S01]  /*1e80*/  SYNCS.ARRIVE.TRANS64.A1T0 RZ, [R62+UR47], RZ ;  /* 0x000000ff3eff79a7 */ /* 0x0009e2000810002f */
[----:B---3--:R-:W-:-:S13]  /*1e90*/  ISETP.GE.AND P1, PT, R0, 0x1, PT ;  /* 0x000000010000780c */ /* 0x008fda0003f26270 */
[----:B----4-:R-:W-:Y:S05]  /*1ea0*/  @!P1 BRA `(.L_x_30) ;  /* 0x0000000000349947 */ /* 0x010fea0003800000 */
[----:B------:R-:W-:Y:S05]  /*1eb0*/  @!P0 BRA `(.L_x_31) ;  /* 0x0000000000048947 */ /* 0x000fea0003800000 */
[----:B------:R-:W-:Y:S01]  /*1ec0*/  BPT.TRAP 0x1 ;  /* 0x000000040000795c */ /* 0x000fe20000300000 */
.L_x_31:
[----:B------:R-:W-:Y:S01]  /*1ed0*/  UIADD3 UR6, UR43, UR39, URZ ;  /* 0x000000272b067290 */ /* 0x000fe2000fffe03f */
[----:B------:R-:W-:-:S03]  /*1ee0*/  ISETP.GT.U32.AND P0, PT, R16, 0x1, PT ;  /* 0x000000011000780c */ /* 0x000fc60003f04070 */
[----:B------:R-:W-:-:S04]  /*1ef0*/  USHF.R.U32.HI UR4, URZ, 0x2, UR6 ;  /* 0x000000023f047899 */ /* 0x000fc80008011606 */
[----:B------:R-:W-:-:S04]  /*1f00*/  UIMAD.WIDE.U32 UR4, UR4, 0x24924925, URZ ;  /* 0x24924925040478a5 */ /* 0x000fc8000f8e003f */
[----:B------:R-:W-:-:S04]  /*1f10*/  UIMAD UR4, UR5, -0x1c, UR6 ;  /* 0xffffffe4050478a4 */ /* 0x000fc8000f8e0206 */
[----:B------:R-:W-:-:S04]  /*1f20*/  ULEA UR4, UR4, UR41, 0x3 ;  /* 0x0000002904047291 */ /* 0x000fc8000f8e183f */
[----:B------:R-:W-:-:S04]  /*1f30*/  UIADD3 UR4, UR4, 0xe0, URZ ;  /* 0x000000e004047890 */ /* 0x000fc8000fffe03f */
[----:B------:R-:W-:-:S09]  /*1f40*/  UPRMT UR4, URZ, 0x654, UR4 ;  /* 0x000006543f047896 */ /* 0x000fd20008000004 */
[----:B------:R-:W-:Y:S01]  /*1f50*/  SYNCS.ARRIVE.TRANS64.RED.A1T0 RZ, [UR4], RZ ;  /* 0x000000ffffff79a7 */ /* 0x000fe20008100404 */
[----:B------:R-:W-:Y:S05]  /*1f60*/  @P0 BRA `(.L_x_30) ;  /* 0x0000000000040947 */ /* 0x000fea0003800000 */
[----:B------:R-:W-:Y:S01]  /*1f70*/  BPT.TRAP 0x1 ;  /* 0x000000040000795c */ /* 0x000fe20000300000 */
.L_x_30:
[----:B------:R-:W-:Y:S01]  /*1f80*/  SHF.L.U32 R0, R71, 0x1f, RZ ;  /* 0x0000001f47007819 */ /* 0x000fe200000006ff */
[----:B------:R-:W-:Y:S01]  /*1f90*/  UIADD3 UR39, UR46, UR39, URZ ;  /* 0x000000272e277290 */ /* 0x000fe2000fffe03f */
[----:B------:R-:W3:Y:S01]  /*1fa0*/  LDC R7, c[0x0][0x288] ;  /* 0x0000a200ff077b82 */ /* 0x000ee20000000800 */
[----:B------:R-:W-:Y:S01]  /*1fb0*/  UISETP.GE.U32.AND UP1, UPT, UR46, 0x1c, UPT ;  /* 0x0000001c2e00788c */ /* 0x000fe2000bf26070 */
[----:B------:R-:W-:Y:S01]  /*1fc0*/  IMAD.SHL.U32 R8, R60, 0x2, RZ ;  /* 0x000000023c087824 */ /* 0x000fe200078e00ff */
[----:B------:R-:W-:Y:S02]  /*1fd0*/  UISETP.GT.U32.AND UP0, UPT, UR39, 0x1b, UPT ;  /* 0x0000001b2700788c */ /* 0x000fe4000bf04070 */
[----:B------:R-:W-:Y:S02]  /*1fe0*/  USHF.R.U32.HI UR4, URZ, 0x2, UR39 ;  /* 0x000000023f047899 */ /* 0x000fe40008011627 */
[----:B------:R-:W-:Y:S01]  /*1ff0*/  UISETP.LT.U32.AND UP0, UPT, UR46, 0x1c, UP0 ;  /* 0x0000001c2e00788c */ /* 0x000fe20008701070 */
[----:B------:R-:W4:Y:S01]  /*2000*/  SYNCS.PHASECHK.TRANS64.TRYWAIT P0, [R61+UR42+0x10], R0 ;  /* 0x000010003d0075a7 */ /* 0x000f22000800016a */
[----:B------:R-:W-:Y:S01]  /*2010*/  UIMAD.WIDE.U32 UR4, UR4, 0x24924925, URZ ;  /* 0x24924925040478a5 */ /* 0x000fe2000f8e003f */
[----:B------:R-:W-:Y:S01]  /*2020*/  SHF.R.S32.HI R9, RZ, 0x1f, R8 ;  /* 0x0000001fff097819 */ /* 0x000fe20000011408 */
[----:B------:R-:W-:-:S02]  /*2030*/  USEL UR6, URZ, 0x1, !UP0 ;  /* 0x000000013f067887 */ /* 0x000fc4000c000000 */
[----:B------:R-:W-:Y:S02]  /*2040*/  UIMAD UR39, UR5, -0x1c, UR39 ;  /* 0xffffffe4052778a4 */ /* 0x000fe4000f8e0227 */
[----:B------:R-:W-:-:S04]  /*2050*/  ULOP3.LUT UR38, UR38, UR6, URZ, 0x3c, !UPT ;  /* 0x0000000626267292 */ /* 0x000fc8000f8e3c3f */
[----:B------:R-:W-:Y:S01]  /*2060*/  @UP1 ULOP3.LUT UR38, UR38, 0x1, UR5, 0x78, !UPT ;  /* 0x0000000126261892 */ /* 0x000fe2000f8e7805 */
[----:B---34-:R-:W-:Y:S11]  /*2070*/  @!P0 BRA `(.L_x_32) ;  /* 0x0000004800288947 */ /* 0x018ff60003800000 */
.L_x_146:
[----:B---3--:R-:W-:Y:S01]  /*2080*/  IMAD.SHL.U32 R0, R19, 0x40, RZ ;  /* 0x0000004013007824 */ /* 0x008fe200078e00ff */
[----:B------:R-:W-:Y:S01]  /*2090*/  ULDC UR6, c[0x0][0x284] ;  /* 0x0000a10000067ab9 */ /* 0x000fe20000000800 */
[----:B------:R-:W-:Y:S01]  /*20a0*/  IMAD.SHL.U32 R14, R22, 0x40, RZ ;  /* 0x00000040160e7824 */ /* 0x000fe200078e00ff */
[----:B------:R-:W-:Y:S01]  /*20b0*/  SHF.R.S32.HI R11, RZ, 0x1f, R2 ;  /* 0x0000001fff0b7819 */ /* 0x000fe20000011402 */
[----:B------:R-:W-:Y:S01]  /*20c0*/  ULDC.64 UR4, c[0x0][0x5d0] ;  /* 0x0001740000047ab9 */ /* 0x000fe20000000a00 */
[----:B------:R-:W-:Y:S01]  /*20d0*/  ISETP.GE.AND P0, PT, R0, UR6, PT ;  /* 0x0000000600007c0c */ /* 0x000fe2000bf06270 */
[----:B--2---:R-:W-:Y:S01]  /*20e0*/  IMAD.WIDE.U32 R4, R2, UR4, R8 ;  /* 0x0000000402047c25 */ /* 0x004fe2000f8e0008 */
[----:B------:R-:W-:Y:S02]  /*20f0*/  SHF.R.S32.HI R15, RZ, 0x1f, R14 ;  /* 0x0000001fff0f7819 */ /* 0x000fe4000001140e */
[C---:B------:R-:W-:Y:S01]  /*2100*/  ISETP.GE.OR P0, PT, R14.reuse, R7, P0 ;  /* 0x000000070e00720c */ /* 0x040fe20000706670 */
[----:B-1----:R-:W-:Y:S01]  /*2110*/  IMAD R3, R11, UR4, RZ ;  /* 0x000000040b037c24 */ /* 0x002fe2000f8e02ff */
[----:B------:R-:W-:-:S03]  /*2120*/  IADD3 R4, P1, R14, R4, RZ ;  /* 0x000000040e047210 */ /* 0x000fc60007f3e0ff */
[----:B------:R-:W-:-:S05]  /*2130*/  IMAD R3, R2, UR5, R3 ;  /* 0x0000000502037c24 */ /* 0x000fca000f8e0203 */
[----:B------:R-:W-:-:S03]  /*2140*/  IADD3.X R5, R15, R5, R3, P1, !PT ;  /* 0x000000050f057210 */ /* 0x000fc60000ffe403 */
[----:B------:R-:W-:Y:S05]  /*2150*/  @P0 BRA `(.L_x_33) ;  /* 0x0000002000b00947 */ /* 0x000fea0003800000 */
[----:B------:R-:W1:Y:S01]  /*2160*/  LDC.64 R74, c[0x0][0x5c8] ;  /* 0x00017200ff4a7b82 */ /* 0x000e620000000a00 */
[----:B-----5:R-:W-:Y:S01]  /*2170*/  FSETP.NEU.AND P0, PT, R57, RZ, PT ;  /* 0x000000ff3900720b */ /* 0x020fe20003f0d000 */
[----:B------:R-:W-:Y:S01]  /*2180*/  IMAD R3, R60, -0x2, R7 ;  /* 0xfffffffe3c037824 */ /* 0x000fe200078e0207 */
[----:B------:R-:W-:Y:S01]  /*2190*/  BSSY B0, `(.L_x_33) ;  /* 0x0000228000007945 */ /* 0x000fe20003800000 */
[----:B------:R-:W-:-:S04]  /*21a0*/  IMAD.WIDE R66, R19, 0x40, R58 ;  /* 0x0000004013427825 */ /* 0x000fc800078e023a */
[----:B------:R-:W-:Y:S02]  /*21b0*/  IMAD.IADD R3, R3, 0x1, -R14 ;  /* 0x0000000103037824 */ /* 0x000fe400078e0a0e */
[----:B------:R-:W-:-:S03]  /*21c0*/  IMAD.IADD R0, R65, 0x1, -R0 ;  /* 0x0000000141007824 */ /* 0x000fc600078e0a00 */
[----:B------:R-:W-:-:S04]  /*21d0*/  ISETP.GT.AND P2, PT, R3, RZ, PT ;  /* 0x000000ff0300720c */ /* 0x000fc80003f44270 */
[----:B------:R-:W-:Y:S01]  /*21e0*/  ISETP.GT.AND P1, PT, R0, RZ, P2 ;  /* 0x000000ff0000720c */ /* 0x000fe20001724270 */
[-C--:B-1----:R-:W-:Y:S02]  /*21f0*/  IMAD R6, R67, R74.reuse, RZ ;  /* 0x0000004a43067224 */ /* 0x082fe400078e02ff */
[----:B------:R-:W-:-:S04]  /*2200*/  IMAD.WIDE.U32 R68, R66, R74, R4 ;  /* 0x0000004a42447225 */ /* 0x000fc800078e0004 */
[----:B------:R-:W-:-:S04]  /*2210*/  IMAD R5, R66, R75, R6 ;  /* 0x0000004b42057224 */ /* 0x000fc800078e0206 */
[----:B------:R-:W-:Y:S01]  /*2220*/  IMAD.IADD R7, R69, 0x1, R5 ;  /* 0x0000000145077824 */ /* 0x000fe200078e0205 */
[----:B------:R-:W-:Y:S06]  /*2230*/  @!P0 BRA `(.L_x_34) ;  /* 0x0000001400e48947 */ /* 0x000fec0003800000 */
[----:B------:R-:W1:Y:S01]  /*2240*/  LDC.64 R72, c[0x0][0x5b8] ;  /* 0x00016e00ff487b82 */ /* 0x000e620000000a00 */
[----:B------:R-:W-:-:S07]  /*2250*/  ULDC.64 UR4, c[0x0][0x5c0] ;  /* 0x0001700000047ab9 */ /* 0x000fce0000000a00 */
[----:B------:R-:W2:Y:S08]  /*2260*/  LDC.64 R76, c[0x0][0x5b0] ;  /* 0x00016c00ff4c7b82 */ /* 0x000eb00000000a00 */
[----:B------:R-:W0:Y:S01]  /*2270*/  LDC.64 R78, c[0x0][0x5a8] ;  /* 0x00016a00ff4e7b82 */ /* 0x000e220000000a00 */
[-C--:B-1----:R-:W-:Y:S02]  /*2280*/  IMAD R6, R11, R72.reuse, RZ ;  /* 0x000000480b067224 */ /* 0x082fe400078e02ff */
[----:B------:R-:W-:-:S04]  /*2290*/  IMAD.WIDE.U32 R4, R2, R72, R8 ;  /* 0x0000004802047225 */ /* 0x000fc800078e0008 */
[----:B------:R-:W-:Y:S01]  /*22a0*/  IMAD R69, R2, R73, R6 ;  /* 0x0000004902457224 */ /* 0x000fe200078e0206 */
[----:B------:R-:W-:Y:S01]  /*22b0*/  IADD3 R10, P0, R14, R4, RZ ;  /* 0x000000040e0a7210 */ /* 0x000fe20007f1e0ff */
[----:B--2---:R-:W-:-:S03]  /*22c0*/  IMAD R4, R67, R76, RZ ;  /* 0x0000004c43047224 */ /* 0x004fc600078e02ff */
[----:B------:R-:W-:Y:S01]  /*22d0*/  IADD3.X R11, R15, R5, R69, P0, !PT ;  /* 0x000000050f0b7210 */ /* 0x000fe200007fe445 */
[C---:B------:R-:W-:Y:S02]  /*22e0*/  IMAD R73, R66.reuse, R77, R4 ;  /* 0x0000004d42497224 */ /* 0x040fe400078e0204 */
[----:B------:R-:W-:-:S04]  /*22f0*/  IMAD.WIDE.U32 R4, R66, R76, R10 ;  /* 0x0000004c42047225 */ /* 0x000fc800078e000a */
[----:B------:R-:W-:Y:S01]  /*2300*/  IMAD.IADD R5, R5, 0x1, R73 ;  /* 0x0000000105057824 */ /* 0x000fe200078e0249 */
[----:B0-----:R-:W-:-:S04]  /*2310*/  LEA R12, P0, R4, R78, 0x1 ;  /* 0x0000004e040c7211 */ /* 0x001fc800078008ff */
[----:B------:R-:W-:-:S05]  /*2320*/  LEA.HI.X R13, R4, R79, R5, 0x1, P0 ;  /* 0x0000004f040d7211 */ /* 0x000fca00000f0c05 */
[----:B------:R-:W2:Y:S01]  /*2330*/  @P1 LDG.E.LTC128B.U16 R19, desc[UR36][R12.64] ;  /* 0x000000240c131981 */ /* 0x000ea2000c1e1520 */
[----:B------:R-:W-:Y:S01]  /*2340*/  IMAD.WIDE.U32 R4, R66, R76, R14 ;  /* 0x0000004c42047225 */ /* 0x000fe200078e000e */
[----:B------:R-:W-:Y:S02]  /*2350*/  BSSY B1, `(.L_x_35) ;  /* 0x0000015000017945 */ /* 0x000fe40003800000 */
[----:B------:R-:W-:-:S04]  /*2360*/  IADD3 R20, P0, R8, R4, RZ ;  /* 0x0000000408147210 */ /* 0x000fc80007f1e0ff */
[----:B------:R-:W-:Y:S02]  /*2370*/  IADD3.X R21, R9, R73, R5, P0, !PT ;  /* 0x0000004909157210 */ /* 0x000fe400007fe405 */
[----:B------:R-:W-:Y:S01]  /*2380*/  LEA R6, P0, R68, UR4, 0x1 ;  /* 0x0000000444067c11 */ /* 0x000fe2000f8008ff */
[----:B------:R-:W-:-:S03]  /*2390*/  IMAD.WIDE.U32 R20, R2, R72, R20 ;  /* 0x0000004802147225 */ /* 0x000fc600078e0014 */
[----:B------:R-:W-:Y:S02]  /*23a0*/  LEA.HI.X R7, R68, UR5, R7, 0x1, P0 ;  /* 0x0000000544077c11 */ /* 0x000fe400080f0c07 */
[----:B------:R-:W-:-:S04]  /*23b0*/  ISETP.GT.AND P0, PT, R3, 0x1, PT ;  /* 0x000000010300780c */ /* 0x000fc80003f04270 */
[----:B------:R-:W-:Y:S01]  /*23c0*/  ISETP.GT.AND P3, PT, R0, RZ, P0 ;  /* 0x000000ff0000720c */ /* 0x000fe20000764270 */
[----:B--2---:R-:W-:-:S04]  /*23d0*/  IMAD.U32 R4, R19, 0x10000, RZ ;  /* 0x0001000013047824 */ /* 0x004fc800078e00ff */
[----:B------:R-:W-:Y:S01]  /*23e0*/  FMUL R5, R4, R57 ;  /* 0x0000003904057220 */ /* 0x000fe20000400000 */
[----:B------:R-:W-:-:S03]  /*23f0*/  LEA R4, P4, R20, R78, 0x1 ;  /* 0x0000004e14047211 */ /* 0x000fc600078808ff */
[----:B------:R-:W-:-:S05]  /*2400*/  FFMA R5, R24, R56, R5 ;  /* 0x0000003818057223 */ /* 0x000fca0000000005 */
[----:B------:R-:W-:Y:S01]  /*2410*/  F2FP.BF16.F32.PACK_AB R12, RZ, R5 ;  /* 0x00000005ff0c723e */ /* 0x000fe200000010ff */
[----:B------:R-:W-:-:S03]  /*2420*/  IMAD.IADD R5, R69, 0x1, R21 ;  /* 0x0000000145057824 */ /* 0x000fc600078e0215 */
[----:B------:R-:W-:Y:S01]  /*2430*/  PRMT R13, R12, 0x7610, R13 ;  /* 0x000076100c0d7816 */ /* 0x000fe2000000000d */
[----:B------:R-:W-:Y:S01]  /*2440*/  IMAD.SHL.U32 R12, R76, 0x8, RZ ;  /* 0x000000084c0c7824 */ /* 0x000fe200078e00ff */
[----:B------:R-:W-:-:S03]  /*2450*/  LEA.HI.X R5, R20, R79, R5, 0x1, P4 ;  /* 0x0000004f14057211 */ /* 0x000fc600020f0c05 */
[----:B------:R0:W-:Y:S02]  /*2460*/  @P1 STG.E.U16 desc[UR36][R6.64], R13 ;  /* 0x0000000d06001986 */ /* 0x0001e4000c101524 */
[----:B0-----:R-:W-:Y:S01]  /*2470*/  SHF.L.U64.HI R13, R76, 0x3, R77 ;  /* 0x000000034c0d7819 */ /* 0x001fe2000001024d */
[----:B------:R-:W-:Y:S06]  /*2480*/  @!P3 BRA `(.L_x_36) ;  /* 0x000000000004b947 */ /* 0x000fec0003800000 */
[----:B------:R0:W5:Y:S02]  /*2490*/  LDG.E.LTC128B.U16 R19, desc[UR36][R4.64+0x2] ;  /* 0x0000022404137981 */ /* 0x000164000c1e1520 */
.L_x_36:
[----:B------:R-:W-:Y:S05]  /*24a0*/  BSYNC B1 ;  /* 0x0000000000017941 */ /* 0x000fea0003800000 */
.L_x_35:
[----:B------:R-:W-:Y:S01]  /*24b0*/  IMAD.WIDE.U32 R66, R66, R76, R12 ;  /* 0x0000004c42427225 */ /* 0x000fe200078e000c */
[----:B------:R-:W-:-:S03]  /*24c0*/  ISETP.GT.AND P2, PT, R0, 0x8, P2 ;  /* 0x000000080000780c */ /* 0x000fc60001744270 */
[----:B-----5:R-:W-:Y:S01]  /*24d0*/  IMAD.U32 R20, R19, 0x10000, RZ ;  /* 0x0001000013147824 */ /* 0x020fe200078e00ff */
[----:B------:R-:W-:Y:S01]  /*24e0*/  IADD3 R10, P1, R10, R66, RZ ;  /* 0x000000420a0a7210 */ /* 0x000fe20007f3e0ff */
[----:B------:R-:W-:Y:S02]  /*24f0*/  IMAD.IADD R73, R73, 0x1, R67 ;  /* 0x0000000149497824 */ /* 0x000fe400078e0243 */
[----:B------:R-:W-:Y:S02]  /*2500*/  FMUL R20, R20, R57 ;  /* 0x0000003914147220 */ /* 0x000fe40000400000 */
[----:B------:R-:W-:Y:S01]  /*2510*/  IMAD.X R11, R73, 0x1, R11, P1 ;  /* 0x00000001490b7824 */ /* 0x000fe200008e060b */
[----:B------:R-:W-:Y:S01]  /*2520*/  LEA R12, P1, R10, R78, 0x1 ;  /* 0x0000004e0a0c7211 */ /* 0x000fe200078208ff */
[----:B------:R-:W-:-:S03]  /*2530*/  FFMA R20, R25, R56, R20 ;  /* 0x0000003819147223 */ /* 0x000fc60000000014 */
[----:B------:R-:W-:Y:S02]  /*2540*/  LEA.HI.X R13, R10, R79, R11, 0x1, P1 ;  /* 0x0000004f0a0d7211 */ /* 0x000fe400008f0c0b */
[----:B------:R-:W-:-:S05]  /*2550*/  F2FP.BF16.F32.PACK_AB R20, RZ, R20 ;  /* 0x00000014ff14723e */ /* 0x000fca00000010ff */
[----:B------:R1:W-:Y:S04]  /*2560*/  @P3 STG.E.U16 desc[UR36][R6.64+0x2], R20 ;  /* 0x0000021406003986 */ /* 0x0003e8000c101524 */
[----:B------:R-:W2:Y:S01]  /*2570*/  @P2 LDG.E.LTC128B.U16 R19, desc[UR36][R12.64] ;  /* 0x000000240c132981 */ /* 0x000ea2000c1e1520 */
[----:B------:R-:W-:Y:S01]  /*2580*/  IADD3 R14, P1, P3, R8, R66, R14 ;  /* 0x00000042080e7210 */ /* 0x000fe20007b3e00e */
[----:B------:R-:W-:Y:S01]  /*2590*/  BSSY B1, `(.L_x_37) ;  /* 0x0000011000017945 */ /* 0x000fe20003800000 */
[C---:B------:R-:W-:Y:S02]  /*25a0*/  SHF.L.U64.HI R11, R74.reuse, 0x4, R75 ;  /* 0x000000044a0b7819 */ /* 0x040fe4000001024b */
[----:B------:R-:W-:Y:S02]  /*25b0*/  IADD3.X R15, R9, R73, R15, P1, P3 ;  /* 0x00000049090f7210 */ /* 0x000fe40000fe640f */
[----:B------:R-:W-:-:S02]  /*25c0*/  LEA R10, P1, R74, R6, 0x4 ;  /* 0x000000064a0a7211 */ /* 0x000fc400078220ff */
[----:B------:R-:W-:Y:S01]  /*25d0*/  ISETP.GT.AND P0, PT, R0, 0x8, P0 ;  /* 0x000000080000780c */ /* 0x000fe20000704270 */
[----:B------:R-:W-:-:S04]  /*25e0*/  IMAD.WIDE.U32 R14, R2, R72, R14 ;  /* 0x00000048020e7225 */ /* 0x000fc800078e000e */
[----:B------:R-:W-:Y:S02]  /*25f0*/  IMAD.X R11, R11, 0x1, R7, P1 ;  /* 0x000000010b0b7824 */ /* 0x000fe400008e0607 */
[----:B------:R-:W-:Y:S02]  /*2600*/  IMAD.IADD R2, R69, 0x1, R15 ;  /* 0x0000000145027824 */ /* 0x000fe400078e020f */
[----:B--2---:R-:W-:-:S04]  /*2610*/  IMAD.U32 R8, R19, 0x10000, RZ ;  /* 0x0001000013087824 */ /* 0x004fc800078e00ff */
[----:B------:R-:W-:Y:S01]  /*2620*/  FMUL R9, R8, R57 ;  /* 0x0000003908097220 */ /* 0x000fe20000400000 */
[----:B------:R-:W-:-:S03]  /*2630*/  LEA R8, P3, R14, R78, 0x1 ;  /* 0x0000004e0e087211 */ /* 0x000fc600078608ff */
[----:B------:R-:W-:-:S05]  /*2640*/  FFMA R9, R26, R56, R9 ;  /* 0x000000381a097223 */ /* 0x000fca0000000009 */
[----:B------:R-:W-:Y:S02]  /*2650*/  F2FP.BF16.F32.PACK_AB R12, RZ, R9 ;  /* 0x00000009ff0c723e */ /* 0x000fe400000010ff */
[----:B------:R-:W-:-:S03]  /*2660*/  LEA.HI.X R9, R14, R79, R2, 0x1, P3 ;  /* 0x0000004f0e097211 */ /* 0x000fc600018f0c02 */
[----:B------:R1:W-:Y:S01]  /*2670*/  @P2 STG.E.U16 desc[UR36][R10.64], R12 ;  /* 0x0000000c0a002986 */ /* 0x0003e2000c101524 */
[----:B------:R-:W-:Y:S05]  /*2680*/  @!P0 BRA `(.L_x_38) ;  /* 0x0000000000048947 */ /* 0x000fea0003800000 */
[----:B------:R2:W5:Y:S02]  /*2690*/  LDG.E.LTC128B.U16 R19, desc[UR36][R8.64+0x2] ;  /* 0x0000022408137981 */ /* 0x000564000c1e1520 */
.L_x_38:
[----:B------:R-:W-:Y:S05]  /*26a0*/  BSYNC B1 ;  /* 0x0000000000017941 */ /* 0x000fea0003800000 */
.L_x_37:
[----:B-----5:R-:W-:Y:S01]  /*26b0*/  IMAD.U32 R2, R19, 0x10000, RZ ;  /* 0x0001000013027824 */ /* 0x020fe200078e00ff */
[----:B------:R-:W-:Y:S01]  /*26c0*/  ISETP.GT.AND P1, PT, R3, 0x8, PT ;  /* 0x000000080300780c */ /* 0x000fe20003f24270 */
[----:B------:R-:W-:Y:S02]  /*26d0*/  BSSY B1, `(.L_x_39) ;  /* 0x0000008000017945 */ /* 0x000fe40003800000 */
[----:B------:R-:W-:Y:S01]  /*26e0*/  FMUL R2, R2, R57 ;  /* 0x0000003902027220 */ /* 0x000fe20000400000 */
[----:B------:R-:W-:-:S03]  /*26f0*/  ISETP.GT.AND P2, PT, R0, RZ, P1 ;  /* 0x000000ff0000720c */ /* 0x000fc60000f44270 */
[----:B------:R-:W-:-:S05]  /*2700*/  FFMA R2, R27, R56, R2 ;  /* 0x000000381b027223 */ /* 0x000fca0000000002 */
[----:B------:R-:W-:-:S05]  /*2710*/  F2FP.BF16.F32.PACK_AB R2, RZ, R2 ;  /* 0x00000002ff02723e */ /* 0x000fca00000010ff */
[----:B------:R3:W-:Y:S01]  /*2720*/  @P0 STG.E.U16 desc[UR36][R10.64+0x2], R2 ;  /* 0x000002020a000986 */ /* 0x0007e2000c101524 */
[----:B------:R-:W-:Y:S05]  /*2730*/  @!P2 BRA `(.L_x_40) ;  /* 0x000000000004a947 */ /* 0x000fea0003800000 */
[----:B------:R4:W5:Y:S02]  /*2740*/  LDG.E.LTC128B.U16 R19, desc[UR36][R4.64+0x10] ;  /* 0x0000102404137981 */ /* 0x000964000c1e1520 */
.L_x_40:
[----:B------:R-:W-:Y:S05]  /*2750*/  BSYNC B1 ;  /* 0x0000000000017941 */ /* 0x000fea0003800000 */
.L_x_39:
[----:B---3-5:R-:W-:Y:S01]  /*2760*/  IMAD.U32 R2, R19, 0x10000, RZ ;  /* 0x0001000013027824 */ /* 0x028fe200078e00ff */
        /* <DEDUP_REMOVED lines=9> */
.L_x_42:
[----:B------:R-:W-:Y:S05]  /*2800*/  BSYNC B1 ;  /* 0x0000000000017941 */ /* 0x000fea0003800000 */
.L_x_41:
[----:B-----5:R-:W-:Y:S01]  /*2810*/  IMAD.U32 R2, R19, 0x10000, RZ ;  /* 0x0001000013027824 */ /* 0x020fe200078e00ff */
[----:B------:R-:W-:Y:S01]  /*2820*/  ISETP.GT.AND P1, PT, R0, 0x8, P1 ;  /* 0x000000080000780c */ /* 0x000fe20000f24270 */
[----:B------:R-:W-:Y:S02]  /*2830*/  BSSY B1, `(.L_x_43) ;  /* 0x0000007000017945 */ /* 0x000fe40003800000 */
[----:B------:R-:W-:-:S04]  /*2840*/  FMUL R2, R2, R57 ;  /* 0x0000003902027220 */ /* 0x000fc80000400000 */
[----:B------:R-:W-:-:S05]  /*2850*/  FFMA R2, R29, R56, R2 ;  /* 0x000000381d027223 */ /* 0x000fca0000000002 */
[----:B------:R-:W-:-:S05]  /*2860*/  F2FP.BF16.F32.PACK_AB R2, RZ, R2 ;  /* 0x00000002ff02723e */ /* 0x000fca00000010ff */
[----:B------:R0:W-:Y:S01]  /*2870*/  @P3 STG.E.U16 desc[UR36][R6.64+0x12], R2 ;  /* 0x0000120206003986 */ /* 0x0001e2000c101524 */
[----:B------:R-:W-:Y:S05]  /*2880*/  @!P1 BRA `(.L_x_44) ;  /* 0x0000000000049947 */ /* 0x000fea0003800000 */
[----:B------:R0:W5:Y:S02]  /*2890*/  LDG.E.LTC128B.U16 R19, desc[UR36][R8.64+0x10] ;  /* 0x0000102408137981 */ /* 0x000164000c1e1520 */
.L_x_44:
[----:B------:R-:W-:Y:S05]  /*28a0*/  BSYNC B1 ;  /* 0x0000000000017941 */ /* 0x000fea0003800000 */
.L_x_43:
[----:B0----5:R-:W-:Y:S01]  /*28b0*/  IMAD.U32 R2, R19, 0x10000, RZ ;  /* 0x0001000013027824 */ /* 0x021fe200078e00ff */
[----:B------:R-:W-:Y:S01]  /*28c0*/  ISETP.GT.AND P0, PT, R0, 0x8, P0 ;  /* 0x000000080000780c */ /* 0x000fe20000704270 */
[----:B------:R-:W-:Y:S02]  /*28d0*/  BSSY B1, `(.L_x_45) ;  /* 0x0000007000017945 */ /* 0x000fe40003800000 */
[----:B---3--:R-:W-:-:S04]  /*28e0*/  FMUL R13, R2, R57 ;  /* 0x00000039020d7220 */ /* 0x008fc80000400000 */
[----:B------:R-:W-:-:S05]  /*28f0*/  FFMA R13, R30, R56, R13 ;  /* 0x000000381e0d7223 */ /* 0x000fca000000000d */
[----:B------:R-:W-:-:S05]  /*2900*/  F2FP.BF16.F32.PACK_AB R13, RZ, R13 ;  /* 0x0000000dff0d723e */ /* 0x000fca00000010ff */
[----:B------:R0:W-:Y:S01]  /*2910*/  @P1 STG.E.U16 desc[UR36][R10.64+0x10], R13 ;  /* 0x0000100d0a001986 */ /* 0x0001e2000c101524 */
[----:B------:R-:W-:Y:S05]  /*2920*/  @!P0 BRA `(.L_x_46) ;  /* 0x0000000000048947 */ /* 0x000fea0003800000 */
[----:B------:R3:W5:Y:S02]  /*2930*/  LDG.E.LTC128B.U16 R19, desc[UR36][R8.64+0x12] ;  /* 0x0000122408137981 */ /* 0x000764000c1e1520 */
.L_x_46:
[----:B------:R-:W-:Y:S05]  /*2940*/  BSYNC B1 ;  /* 0x0000000000017941 */ /* 0x000fea0003800000 */
.L_x_45:
        /* <DEDUP_REMOVED lines=10> */
.L_x_48:
[----:B------:R-:W-:Y:S05]  /*29f0*/  BSYNC B1 ;  /* 0x0000000000017941 */ /* 0x000fea0003800000 */
.L_x_47:
[----:B0----5:R-:W-:Y:S01]  /*2a00*/  IMAD.U32 R2, R19, 0x10000, RZ ;  /* 0x0001000013027824 */ /* 0x021fe200078e00ff */
        /* <DEDUP_REMOVED lines=9> */
.L_x_50:
[----:B------:R-:W-:Y:S05]  /*2aa0*/  BSYNC B1 ;  /* 0x0000000000017941 */ /* 0x000fea0003800000 */
.L_x_49:
        /* <DEDUP_REMOVED lines=9> */
.L_x_52:
[----:B------:R-:W-:Y:S05]  /*2b40*/  BSYNC B1 ;  /* 0x0000000000017941 */ /* 0x000fea0003800000 */
.L_x_51:
[----:B0----5:R-:W-:Y:S01]  /*2b50*/  IMAD.U32 R2, R19, 0x10000, RZ ;  /* 0x0001000013027824 */ /* 0x021fe200078e00ff */
        /* <DEDUP_REMOVED lines=8> */
.L_x_54:
[----:B------:R-:W-:Y:S05]  /*2be0*/  BSYNC B1 ;  /* 0x0000000000017941 */ /* 0x000fea0003800000 */
.L_x_53:
        /* <DEDUP_REMOVED lines=10> */
.L_x_56:
[----:B------:R-:W-:Y:S05]  /*2c90*/  BSYNC B1 ;  /* 0x0000000000017941 */ /* 0x000fea0003800000 */
.L_x_55:
        /* <DEDUP_REMOVED lines=10> */
.L_x_58:
[----:B------:R-:W-:Y:S05]  /*2d40*/  BSYNC B1 ;  /* 0x0000000000017941 */ /* 0x000fea0003800000 */
.L_x_57:
        /* <DEDUP_REMOVED lines=9> */
.L_x_60:
[----:B------:R-:W-:Y:S05]  /*2de0*/  BSYNC B1 ;  /* 0x0000000000017941 */ /* 0x000fea0003800000 */
.L_x_59:
        /* <DEDUP_REMOVED lines=9> */
.L_x_62:
[----:B------:R-:W-:Y:S05]  /*2e80*/  BSYNC B1 ;  /* 0x0000000000017941 */ /* 0x000fea0003800000 */
.L_x_61:
        /* <DEDUP_REMOVED lines=10> */
.L_x_64:
[----:B------:R-:W-:Y:S05]  /*2f30*/  BSYNC B1 ;  /* 0x0000000000017941 */ /* 0x000fea0003800000 */
.L_x_63:
        /* <DEDUP_REMOVED lines=10> */
.L_x_66:
[----:B------:R-:W-:Y:S05]  /*2fe0*/  BSYNC B1 ;  /* 0x0000000000017941 */ /* 0x000fea0003800000 */
.L_x_65:
        /* <DEDUP_REMOVED lines=9> */
.L_x_68:
[----:B------:R-:W-:Y:S05]  /*3080*/  BSYNC B1 ;  /* 0x0000000000017941 */ /* 0x000fea0003800000 */
.L_x_67:
        /* <DEDUP_REMOVED lines=9> */
.L_x_70:
[----:B------:R-:W-:Y:S05]  /*3120*/  BSYNC B1 ;  /* 0x0000000000017941 */ /* 0x000fea0003800000 */
.L_x_69:
        /* <DEDUP_REMOVED lines=10> */
.L_x_72:
[----:B------:R-:W-:Y:S05]  /*31d0*/  BSYNC B1 ;  /* 0x0000000000017941 */ /* 0x000fea0003800000 */
.L_x_71:
        /* <DEDUP_REMOVED lines=10> */
.L_x_74:
[----:B------:R-:W-:Y:S05]  /*3280*/  BSYNC B1 ;  /* 0x0000000000017941 */ /* 0x000fea0003800000 */
.L_x_73:
        /* <DEDUP_REMOVED lines=9> */
.L_x_76:
[----:B------:R-:W-:Y:S05]  /*3320*/  BSYNC B1 ;  /* 0x0000000000017941 */ /* 0x000fea0003800000 */
.L_x_75:
        /* <DEDUP_REMOVED lines=9> */
.L_x_78:
[----:B------:R-:W-:Y:S05]  /*33c0*/  BSYNC B1 ;  /* 0x0000000000017941 */ /* 0x000fea0003800000 */
.L_x_77:
        /* <DEDUP_REMOVED lines=10> */
.L_x_80:
[----:B------:R-:W-:Y:S05]  /*3470*/  BSYNC B1 ;  /* 0x0000000000017941 */ /* 0x000fea0003800000 */
.L_x_79:
        /* <DEDUP_REMOVED lines=10> */
.L_x_82:
[----:B------:R-:W-:Y:S05]  /*3520*/  BSYNC B1 ;  /* 0x0000000000017941 */ /* 0x000fea0003800000 */
.L_x_81:
        /* <DEDUP_REMOVED lines=9> */
.L_x_84:
[----:B------:R-:W-:Y:S05]  /*35c0*/  BSYNC B1 ;  /* 0x0000000000017941 */ /* 0x000fea0003800000 */
.L_x_83:
        /* <DEDUP_REMOVED lines=9> */
.L_x_86:
[----:B------:R-:W-:Y:S05]  /*3660*/  BSYNC B1 ;  /* 0x0000000000017941 */ /* 0x000fea0003800000 */
.L_x_85:
        /* <DEDUP_REMOVED lines=10> */
.L_x_88:
[----:B------:R-:W-:Y:S05]  /*3710*/  BSYNC B1 ;  /* 0x0000000000017941 */ /* 0x000fea0003800000 */
.L_x_87:
[----:B0----5:R-:W-:Y:S01]  /*3720*/  IMAD.U32 R2, R19, 0x10000, RZ ;  /* 0x0001000013027824 */ /* 0x021fe200078e00ff */
[----:B------:R-:W-:Y:S01]  /*3730*/  ISETP.GT.AND P0, PT, R3, 0x39, PT ;  /* 0x000000390300780c */ /* 0x000fe20003f04270 */
[----:B------:R-:W-:Y:S01]  /*3740*/  @P2 IMAD.MOV.U32 R3, RZ, RZ, R7 ;  /* 0x000000ffff032224 */ /* 0x000fe200078e0007 */
[----:B------:R-:W-:Y:S01]  /*3750*/  BSSY B1, `(.L_x_89) ;  /* 0x0000009000017945 */ /* 0x000fe20003800000 */
[----:B------:R-:W-:Y:S01]  /*3760*/  FMUL R13, R2, R57 ;  /* 0x00000039020d7220 */ /* 0x000fe20000400000 */
[----:B------:R-:W-:Y:S01]  /*3770*/  @P2 IMAD.MOV.U32 R2, RZ, RZ, R6 ;  /* 0x000000ffff022224 */ /* 0x000fe200078e0006 */
[----:B------:R-:W-:Y:S02]  /*3780*/  ISETP.GT.AND P3, PT, R0, RZ, P0 ;  /* 0x000000ff0000720c */ /* 0x000fe40000764270 */
[----:B------:R-:W-:-:S05]  /*3790*/  FFMA R13, R52, R56, R13 ;  /* 0x00000038340d7223 */ /* 0x000fca000000000d */
[----:B------:R-:W-:-:S05]  /*37a0*/  F2FP.BF16.F32.PACK_AB R13, RZ, R13 ;  /* 0x0000000dff0d723e */ /* 0x000fca00000010ff */
[----:B------:R0:W-:Y:S01]  /*37b0*/  @P2 STG.E.U16 desc[UR36][R2.64+0x70], R13 ;  /* 0x0000700d02002986 */ /* 0x0001e2000c101524 */
[----:B------:R-:W-:Y:S05]  /*37c0*/  @!P3 BRA `(.L_x_90) ;  /* 0x000000000004b947 */ /* 0x000fea0003800000 */
[----:B------:R0:W5:Y:S02]  /*37d0*/  LDG.E.LTC128B.U16 R19, desc[UR36][R4.64+0x72] ;  /* 0x0000722404137981 */ /* 0x000164000c1e1520 */
.L_x_90:
[----:B------:R-:W-:Y:S05]  /*37e0*/  BSYNC B1 ;  /* 0x0000000000017941 */ /* 0x000fea0003800000 */
.L_x_89:
        /* <DEDUP_REMOVED lines=9> */
.L_x_92:
[----:B------:R-:W-:Y:S05]  /*3880*/  BSYNC B1 ;  /* 0x0000000000017941 */ /* 0x000fea0003800000 */
.L_x_91:
[----:B0----5:R-:W-:Y:S01]  /*3890*/  IMAD.U32 R2, R19, 0x10000, RZ ;  /* 0x0001000013027824 */ /* 0x021fe200078e00ff */
[----:B------:R-:W-:Y:S01]  /*38a0*/  ISETP.GT.AND P0, PT, R0, 0x8, P0 ;  /* 0x000000080000780c */ /* 0x000fe20000704270 */
[----:B------:R-:W-:Y:S02]  /*38b0*/  BSSY B1, `(.L_x_93) ;  /* 0x000000a000017945 */ /* 0x000fe40003800000 */
[----:B------:R-:W-:Y:S01]  /*38c0*/  FMUL R3, R2, R57 ;  /* 0x0000003902037220 */ /* 0x000fe20000400000 */
[----:B------:R-:W-:-:S03]  /*38d0*/  @P1 IMAD.MOV.U32 R2, RZ, RZ, R10 ;  /* 0x000000ffff021224 */ /* 0x000fc600078e000a */
[----:B------:R-:W-:-:S05]  /*38e0*/  FFMA R3, R54, R56, R3 ;  /* 0x0000003836037223 */ /* 0x000fca0000000003 */
[----:B------:R-:W-:-:S04]  /*38f0*/  F2FP.BF16.F32.PACK_AB R3, RZ, R3 ;  /* 0x00000003ff03723e */ /* 0x000fc800000010ff */
[----:B----4-:R-:W-:Y:S01]  /*3900*/  PRMT R4, R3, 0x7610, R4 ;  /* 0x0000761003047816 */ /* 0x010fe20000000004 */
[----:B------:R-:W-:-:S05]  /*3910*/  @P1 IMAD.MOV.U32 R3, RZ, RZ, R11 ;  /* 0x000000ffff031224 */ /* 0x000fca00078e000b */
[----:B------:R0:W-:Y:S01]  /*3920*/  @P1 STG.E.U16 desc[UR36][R2.64+0x70], R4 ;  /* 0x0000700402001986 */ /* 0x0001e2000c101524 */
[----:B------:R-:W-:Y:S05]  /*3930*/  @!P0 BRA `(.L_x_94) ;  /* 0x0000000000048947 */ /* 0x000fea0003800000 */
[----:B------:R4:W5:Y:S02]  /*3940*/  LDG.E.LTC128B.U16 R19, desc[UR36][R8.64+0x72] ;  /* 0x0000722408137981 */ /* 0x000964000c1e1520 */
.L_x_94:
[----:B------:R-:W-:Y:S05]  /*3950*/  BSYNC B1 ;  /* 0x0000000000017941 */ /* 0x000fea0003800000 */
.L_x_93:
[----:B------:R-:W-:Y:S05]  /*3960*/  @!P0 BRA `(.L_x_95) ;  /* 0x0000000800a88947 */ /* 0x000fea0003800000 */
[----:B-----5:R-:W-:-:S04]  /*3970*/  IMAD.U32 R0, R19, 0x10000, RZ ;  /* 0x0001000013007824 */ /* 0x020fc800078e00ff */
[----:B------:R-:W-:-:S04]  /*3980*/  FMUL R0, R0, R57 ;  /* 0x0000003900007220 */ /* 0x000fc80000400000 */
[----:B------:R-:W-:-:S05]  /*3990*/  FFMA R0, R55, R56, R0 ;  /* 0x0000003837007223 */ /* 0x000fca0000000000 */
[----:B------:R-:W-:-:S05]  /*39a0*/  F2FP.BF16.F32.PACK_AB R0, RZ, R0 ;  /* 0x00000000ff00723e */ /* 0x000fca00000010ff */
[----:B------:R0:W-:Y:S01]  /*39b0*/  STG.E.U16 desc[UR36][R10.64+0x72], R0 ;  /* 0x000072000a007986 */ /* 0x0001e2000c101524 */
[----:B------:R-:W-:Y:S05]  /*39c0*/  BRA `(.L_x_95) ;  /* 0x0000000800907947 */ /* 0x000fea0003800000 */
.L_x_34:
[----:B------:R-:W-:Y:S01]  /*39d0*/  ISETP.GT.AND P0, PT, R3, 0x1, PT ;  /* 0x000000010300780c */ /* 0x000fe20003f04270 */
[----:B------:R-:W-:Y:S01]  /*39e0*/  ULDC.64 UR4, c[0x0][0x5c0] ;  /* 0x0001700000047ab9 */ /* 0x000fe20000000a00 */
[-C--:B------:R-:W-:Y:S01]  /*39f0*/  FMUL R24, R24, R56.reuse ;  /* 0x0000003818187220 */ /* 0x080fe20000400000 */
[-C--:B------:R-:W-:Y:S01]  /*3a00*/  FMUL R25, R25, R56.reuse ;  /* 0x0000003819197220 */ /* 0x080fe20000400000 */
[----:B------:R-:W-:Y:S01]  /*3a10*/  ISETP.GT.AND P3, PT, R0, RZ, P0 ;  /* 0x000000ff0000720c */ /* 0x000fe20000764270 */
[-C--:B------:R-:W-:Y:S01]  /*3a20*/  FMUL R26, R26, R56.reuse ;  /* 0x000000381a1a7220 */ /* 0x080fe20000400000 */
[----:B------:R-:W-:Y:S01]  /*3a30*/  LEA R4, P4, R68, UR4, 0x1 ;  /* 0x0000000444047c11 */ /* 0x000fe2000f8808ff */
[----:B------:R-:W-:Y:S01]  /*3a40*/  FMUL R27, R27, R56 ;  /* 0x000000381b1b7220 */ /* 0x000fe20000400000 */
[----:B------:R-:W-:Y:S01]  /*3a50*/  F2FP.BF16.F32.PACK_AB R24, RZ, R24 ;  /* 0x00000018ff18723e */ /* 0x000fe200000010ff */
[-C--:B------:R-:W-:Y:S01]  /*3a60*/  FMUL R28, R28, R56.reuse ;  /* 0x000000381c1c7220 */ /* 0x080fe20000400000 */
[----:B------:R-:W-:Y:S01]  /*3a70*/  LEA.HI.X R5, R68, UR5, R7, 0x1, P4 ;  /* 0x0000000544057c11 */ /* 0x000fe2000a0f0c07 */
[-C--:B------:R-:W-:Y:S01]  /*3a80*/  FMUL R29, R29, R56.reuse ;  /* 0x000000381d1d7220 */ /* 0x080fe20000400000 */
[----:B------:R-:W-:Y:S01]  /*3a90*/  F2FP.BF16.F32.PACK_AB R25, RZ, R25 ;  /* 0x00000019ff19723e */ /* 0x000fe200000010ff */
[-C--:B------:R-:W-:Y:S01]  /*3aa0*/  FMUL R30, R30, R56.reuse ;  /* 0x000000381e1e7220 */ /* 0x080fe20000400000 */
[----:B------:R-:W-:Y:S01]  /*3ab0*/  SHF.L.U64.HI R75, R74, 0x4, R75 ;  /* 0x000000044a4b7819 */ /* 0x000fe2000001024b */
[----:B------:R-:W-:Y:S01]  /*3ac0*/  @P1 STG.E.U16 desc[UR36][R4.64], R24 ;  /* 0x0000001804001986 */ /* 0x000fe2000c101524 */
[----:B------:R-:W-:Y:S01]  /*3ad0*/  ISETP.GT.AND P1, PT, R3, 0x8, PT ;  /* 0x000000080300780c */ /* 0x000fe20003f24270 */
[----:B------:R-:W-:Y:S01]  /*3ae0*/  FMUL R31, R31, R56 ;  /* 0x000000381f1f7220 */ /* 0x000fe20000400000 */
[----:B------:R-:W-:Y:S01]  /*3af0*/  ISETP.GT.AND P4, PT, R0, 0x8, P0 ;  /* 0x000000080000780c */ /* 0x000fe20000784270 */
[----:B------:R-:W-:Y:S01]  /*3b00*/  @P3 STG.E.U16 desc[UR36][R4.64+0x2], R25 ;  /* 0x0000021904003986 */ /* 0x000fe2000c101524 */
[----:B------:R-:W-:Y:S01]  /*3b10*/  LEA R6, P3, R74, R4, 0x4 ;  /* 0x000000044a067211 */ /* 0x000fe200078620ff */
[-C--:B------:R-:W-:Y:S01]  /*3b20*/  FMUL R32, R32, R56.reuse ;  /* 0x0000003820207220 */ /* 0x080fe20000400000 */
[C---:B------:R-:W-:Y:S01]  /*3b30*/  ISETP.GT.AND P2, PT, R0.reuse, 0x8, P2 ;  /* 0x000000080000780c */ /* 0x040fe20001744270 */
[-C--:B------:R-:W-:Y:S01]  /*3b40*/  FMUL R33, R33, R56.reuse ;  /* 0x0000003821217220 */ /* 0x080fe20000400000 */
[----:B------:R-:W-:Y:S01]  /*3b50*/  ISETP.GT.AND P0, PT, R3, 0x9, PT ;  /* 0x000000090300780c */ /* 0x000fe20003f04270 */
[----:B------:R-:W-:Y:S01]  /*3b60*/  IMAD.X R7, R75, 0x1, R5, P3 ;  /* 0x000000014b077824 */ /* 0x000fe200018e0605 */
[----:B------:R-:W-:Y:S01]  /*3b70*/  ISETP.GT.AND P5, PT, R0, RZ, P1 ;  /* 0x000000ff0000720c */ /* 0x000fe20000fa4270 */
[-C--:B------:R-:W-:Y:S01]  /*3b80*/  FMUL R34, R34, R56.reuse ;  /* 0x0000003822227220 */ /* 0x080fe20000400000 */
[----:B------:R-:W-:Y:S01]  /*3b90*/  ISETP.GT.AND P3, PT, R0, RZ, P0 ;  /* 0x000000ff0000720c */ /* 0x000fe20000764270 */
[----:B------:R-:W-:Y:S01]  /*3ba0*/  FMUL R35, R35, R56 ;  /* 0x0000003823237220 */ /* 0x000fe20000400000 */
[----:B------:R-:W-:Y:S01]  /*3bb0*/  F2FP.BF16.F32.PACK_AB R26, RZ, R26 ;  /* 0x0000001aff1a723e */ /* 0x000fe200000010ff */
[-C--:B------:R-:W-:Y:S01]  /*3bc0*/  FMUL R36, R36, R56.reuse ;  /* 0x0000003824247220 */ /* 0x080fe20000400000 */
[----:B------:R-:W-:Y:S01]  /*3bd0*/  F2FP.BF16.F32.PACK_AB R27, RZ, R27 ;  /* 0x0000001bff1b723e */ /* 0x000fe200000010ff */
[----:B------:R-:W-:Y:S01]  /*3be0*/  FMUL R37, R37, R56 ;  /* 0x0000003825257220 */ /* 0x000fe20000400000 */
[----:B------:R-:W-:Y:S01]  /*3bf0*/  F2FP.BF16.F32.PACK_AB R28, RZ, R28 ;  /* 0x0000001cff1c723e */ /* 0x000fe200000010ff */
[----:B------:R-:W-:Y:S01]  /*3c00*/  @P2 STG.E.U16 desc[UR36][R6.64], R26 ;  /* 0x0000001a06002986 */ /* 0x000fe2000c101524 */
[----:B------:R-:W-:Y:S01]  /*3c10*/  F2FP.BF16.F32.PACK_AB R29, RZ, R29 ;  /* 0x0000001dff1d723e */ /* 0x000fe200000010ff */
[-C--:B------:R-:W-:Y:S01]  /*3c20*/  FMUL R38, R38, R56.reuse ;  /* 0x0000003826267220 */ /* 0x080fe20000400000 */
[C---:B------:R-:W-:Y:S01]  /*3c30*/  ISETP.GT.AND P2, PT, R0.reuse, 0x8, P1 ;  /* 0x000000080000780c */ /* 0x040fe20000f44270 */
[----:B------:R-:W-:Y:S01]  /*3c40*/  @P4 STG.E.U16 desc[UR36][R6.64+0x2], R27 ;  /* 0x0000021b06004986 */ /* 0x000fe2000c101524 */
[----:B------:R-:W-:Y:S01]  /*3c50*/  ISETP.GT.AND P1, PT, R3, 0x10, PT ;  /* 0x000000100300780c */ /* 0x000fe20003f24270 */
[----:B------:R-:W-:Y:S01]  /*3c60*/  FMUL R39, R39, R56 ;  /* 0x0000003827277220 */ /* 0x000fe20000400000 */
[----:B------:R-:W-:Y:S01]  /*3c70*/  F2FP.BF16.F32.PACK_AB R30, RZ, R30 ;  /* 0x0000001eff1e723e */ /* 0x000fe200000010ff */
[----:B------:R-:W-:Y:S01]  /*3c80*/  @P5 STG.E.U16 desc[UR36][R4.64+0x10], R28 ;  /* 0x0000101c04005986 */ /* 0x000fe2000c101524 */
[----:B------:R-:W-:Y:S01]  /*3c90*/  ISETP.GT.AND P4, PT, R0, RZ, P1 ;  /* 0x000000ff0000720c */ /* 0x000fe20000f84270 */
[-C--:B------:R-:W-:Y:S01]  /*3ca0*/  FMUL R40, R40, R56.reuse ;  /* 0x0000003828287220 */ /* 0x080fe20000400000 */
[----:B------:R-:W-:Y:S01]  /*3cb0*/  F2FP.BF16.F32.PACK_AB R31, RZ, R31 ;  /* 0x0000001fff1f723e */ /* 0x000fe200000010ff */
[----:B------:R-:W-:Y:S01]  /*3cc0*/  @P3 STG.E.U16 desc[UR36][R4.64+0x12], R29 ;  /* 0x0000121d04003986 */ /* 0x000fe2000c101524 */
[----:B------:R-:W-:Y:S01]  /*3cd0*/  ISETP.GT.AND P3, PT, R0, 0x8, P0 ;  /* 0x000000080000780c */ /* 0x000fe20000764270 */
[----:B------:R-:W-:Y:S01]  /*3ce0*/  FMUL R41, R41, R56 ;  /* 0x0000003829297220 */ /* 0x000fe20000400000 */
[----:B------:R-:W-:Y:S01]  /*3cf0*/  ISETP.GT.AND P0, PT, R3, 0x11, PT ;  /* 0x000000110300780c */ /* 0x000fe20003f04270 */
[----:B------:R-:W-:Y:S01]  /*3d00*/  @P2 STG.E.U16 desc[UR36][R6.64+0x10], R30 ;  /* 0x0000101e06002986 */ /* 0x000fe2000c101524 */
[----:B------:R-:W-:Y:S01]  /*3d10*/  F2FP.BF16.F32.PACK_AB R32, RZ, R32 ;  /* 0x00000020ff20723e */ /* 0x000fe200000010ff */
[-C--:B------:R-:W-:Y:S01]  /*3d20*/  FMUL R42, R42, R56.reuse ;  /* 0x000000382a2a7220 */ /* 0x080fe20000400000 */
[C---:B------:R-:W-:Y:S01]  /*3d30*/  ISETP.GT.AND P5, PT, R0.reuse, RZ, P0 ;  /* 0x000000ff0000720c */ /* 0x040fe200007a4270 */
[-C--:B------:R-:W-:Y:S01]  /*3d40*/  FMUL R43, R43, R56.reuse ;  /* 0x000000382b2b7220 */ /* 0x080fe20000400000 */
[----:B------:R-:W-:Y:S01]  /*3d50*/  ISETP.GT.AND P2, PT, R0, 0x8, P1 ;  /* 0x000000080000780c */ /* 0x000fe20000f44270 */
[-C--:B------:R-:W-:Y:S01]  /*3d60*/  FMUL R44, R44, R56.reuse ;  /* 0x000000382c2c7220 */ /* 0x080fe20000400000 */
[----:B------:R-:W-:Y:S01]  /*3d70*/  ISETP.GT.AND P1, PT, R3, 0x18, PT ;  /* 0x000000180300780c */ /* 0x000fe20003f24270 */
[-C--:B------:R-:W-:Y:S01]  /*3d80*/  FMUL R45, R45, R56.reuse ;  /* 0x000000382d2d7220 */ /* 0x080fe20000400000 */
[----:B------:R-:W-:Y:S01]  /*3d90*/  F2FP.BF16.F32.PACK_AB R33, RZ, R33 ;  /* 0x00000021ff21723e */ /* 0x000fe200000010ff */
[----:B------:R-:W-:Y:S01]  /*3da0*/  @P3 STG.E.U16 desc[UR36][R6.64+0x12], R31 ;  /* 0x0000121f06003986 */ /* 0x000fe2000c101524 */
[----:B------:R-:W-:Y:S01]  /*3db0*/  ISETP.GT.AND P3, PT, R0, 0x8, P0 ;  /* 0x000000080000780c */ /* 0x000fe20000764270 */
[-C--:B------:R-:W-:Y:S01]  /*3dc0*/  FMUL R46, R46, R56.reuse ;  /* 0x000000382e2e7220 */ /* 0x080fe20000400000 */
[----:B------:R-:W-:Y:S01]  /*3dd0*/  ISETP.GT.AND P0, PT, R3, 0x19, PT ;  /* 0x000000190300780c */ /* 0x000fe20003f04270 */
[----:B------:R-:W-:Y:S01]  /*3de0*/  @P4 STG.E.U16 desc[UR36][R4.64+0x20], R32 ;  /* 0x0000202004004986 */ /* 0x000fe2000c101524 */
[C---:B------:R-:W-:Y:S01]  /*3df0*/  ISETP.GT.AND P4, PT, R0.reuse, RZ, P1 ;  /* 0x000000ff0000720c */ /* 0x040fe20000f84270 */
[----:B------:R-:W-:Y:S01]  /*3e00*/  FMUL R47, R47, R56 ;  /* 0x000000382f2f7220 */ /* 0x000fe20000400000 */
[----:B------:R-:W-:Y:S01]  /*3e10*/  F2FP.BF16.F32.PACK_AB R34, RZ, R34 ;  /* 0x00000022ff22723e */ /* 0x000fe200000010ff */
[----:B------:R-:W-:Y:S01]  /*3e20*/  @P5 STG.E.U16 desc[UR36][R4.64+0x22], R33 ;  /* 0x0000222104005986 */ /* 0x000fe2000c101524 */
[----:B------:R-:W-:Y:S01]  /*3e30*/  ISETP.GT.AND P5, PT, R0, RZ, P0 ;  /* 0x000000ff0000720c */ /* 0x000fe200007a4270 */
[----:B------:R-:W-:Y:S01]  /*3e40*/  FMUL R48, R48, R56 ;  /* 0x0000003830307220 */ /* 0x000fe20000400000 */
[----:B------:R-:W-:Y:S01]  /*3e50*/  F2FP.BF16.F32.PACK_AB R35, RZ, R35 ;  /* 0x00000023ff23723e */ /* 0x000fe200000010ff */
[----:B------:R-:W-:Y:S01]  /*3e60*/  @P2 STG.E.U16 desc[UR36][R6.64+0x20], R34 ;  /* 0x0000202206002986 */ /* 0x000fe2000c101524 */
[----:B------:R-:W-:Y:S01]  /*3e70*/  F2FP.BF16.F32.PACK_AB R36, RZ, R36 ;  /* 0x00000024ff24723e */ /* 0x000fe200000010ff */
[-C--:B------:R-:W-:Y:S01]  /*3e80*/  FMUL R49, R49, R56.reuse ;  /* 0x0000003831317220 */ /* 0x080fe20000400000 */
[----:B------:R-:W-:Y:S01]  /*3e90*/  ISETP.GT.AND P2, PT, R0, 0x8, P1 ;  /* 0x000000080000780c */ /* 0x000fe20000f44270 */
[----:B------:R-:W-:Y:S01]  /*3ea0*/  @P3 STG.E.U16 desc[UR36][R6.64+0x22], R35 ;  /* 0x0000222306003986 */ /* 0x000fe2000c101524 */
[----:B------:R-:W-:Y:S01]  /*3eb0*/  ISETP.GT.AND P1, PT, R3, 0x20, PT ;  /* 0x000000200300780c */ /* 0x000fe20003f24270 */
[-C--:B------:R-:W-:Y:S01]  /*3ec0*/  FMUL R50, R50, R56.reuse ;  /* 0x0000003832327220 */ /* 0x080fe20000400000 */
[----:B------:R-:W-:Y:S01]  /*3ed0*/  F2FP.BF16.F32.PACK_AB R37, RZ, R37 ;  /* 0x00000025ff25723e */ /* 0x000fe200000010ff */
[----:B------:R-:W-:Y:S01]  /*3ee0*/  @P4 STG.E.U16 desc[UR36][R4.64+0x30], R36 ;  /* 0x0000302404004986 */ /* 0x000fe2000c101524 */
[C---:B------:R-:W-:Y:S01]  /*3ef0*/  ISETP.GT.AND P3, PT, R0.reuse, 0x8, P0 ;  /* 0x000000080000780c */ /* 0x040fe20000764270 */
[-C--:B------:R-:W-:Y:S01]  /*3f00*/  FMUL R51, R51, R56.reuse ;  /* 0x0000003833337220 */ /* 0x080fe20000400000 */
[----:B------:R-:W-:Y:S01]  /*3f10*/  ISETP.GT.AND P0, PT, R3, 0x21, PT ;  /* 0x000000210300780c */ /* 0x000fe20003f04270 */
[----:B------:R-:W-:Y:S01]  /*3f20*/  @P5 STG.E.U16 desc[UR36][R4.64+0x32], R37 ;  /* 0x0000322504005986 */ /* 0x000fe2000c101524 */
        /* <DEDUP_REMOVED lines=10> */
[----:B------:R-:W-:-:S02]  /*3fd0*/  F2FP.BF16.F32.PACK_AB R41, RZ, R41 ;  /* 0x00000029ff29723e */ /* 0x000fc400000010ff */
[C---:B------:R-:W-:Y:S01]  /*3fe0*/  ISETP.GT.AND P1, PT, R0.reuse, 0x8, P1 ;  /* 0x000000080000780c */ /* 0x040fe20000f24270 */
[----:B------:R-:W-:Y:S01]  /*3ff0*/  @P3 STG.E.U16 desc[UR36][R6.64+0x32], R39 ;  /* 0x0000322706003986 */ /* 0x000fe2000c101524 */
[C---:B------:R-:W-:Y:S02]  /*4000*/  ISETP.GT.AND P2, PT, R0.reuse, 0x8, P0 ;  /* 0x000000080000780c */ /* 0x040fe40000744270 */
[C---:B------:R-:W-:Y:S01]  /*4010*/  ISETP.GT.AND P0, PT, R3.reuse, 0x29, PT ;  /* 0x000000290300780c */ /* 0x040fe20003f04270 */
[----:B------:R-:W-:Y:S01]  /*4020*/  @P4 STG.E.U16 desc[UR36][R4.64+0x40], R40 ;  /* 0x0000402804004986 */ /* 0x000fe2000c101524 */
[----:B------:R-:W-:Y:S02]  /*4030*/  ISETP.GT.AND P4, PT, R3, 0x28, PT ;  /* 0x000000280300780c */ /* 0x000fe40003f84270 */
[----:B------:R-:W-:Y:S01]  /*4040*/  F2FP.BF16.F32.PACK_AB R42, RZ, R42 ;  /* 0x0000002aff2a723e */ /* 0x000fe200000010ff */
[----:B------:R-:W-:Y:S01]  /*4050*/  @P5 STG.E.U16 desc[UR36][R4.64+0x42], R41 ;  /* 0x0000422904005986 */ /* 0x000fe2000c101524 */
[----:B------:R-:W-:-:S02]  /*4060*/  ISETP.GT.AND P5, PT, R0, RZ, P4 ;  /* 0x000000ff0000720c */ /* 0x000fc400027a4270 */
[C---:B------:R-:W-:Y:S01]  /*4070*/  ISETP.GT.AND P3, PT, R0.reuse, RZ, P0 ;  /* 0x000000ff0000720c */ /* 0x040fe20000764270 */
[----:B------:R-:W-:Y:S01]  /*4080*/  @P1 STG.E.U16 desc[UR36][R6.64+0x40], R42 ;  /* 0x0000402a06001986 */ /* 0x000fe2000c101524 */
[----:B------:R-:W-:Y:S02]  /*4090*/  F2FP.BF16.F32.PACK_AB R43, RZ, R43 ;  /* 0x0000002bff2b723e */ /* 0x000fe400000010ff */
[----:B------:R-:W-:Y:S02]  /*40a0*/  F2FP.BF16.F32.PACK_AB R44, RZ, R44 ;  /* 0x0000002cff2c723e */ /* 0x000fe400000010ff */
[C---:B------:R-:W-:Y:S01]  /*40b0*/  ISETP.GT.AND P4, PT, R0.reuse, 0x8, P4 ;  /* 0x000000080000780c */ /* 0x040fe20002784270 */
[----:B------:R-:W-:Y:S01]  /*40c0*/  @P2 STG.E.U16 desc[UR36][R6.64+0x42], R43 ;  /* 0x0000422b06002986 */ /* 0x000fe2000c101524 */
[----:B------:R-:W-:Y:S02]  /*40d0*/  F2FP.BF16.F32.PACK_AB R45, RZ, R45 ;  /* 0x0000002dff2d723e */ /* 0x000fe400000010ff */
[----:B------:R-:W-:Y:S01]  /*40e0*/  ISETP.GT.AND P2, PT, R3, 0x31, PT ;  /* 0x000000310300780c */ /* 0x000fe20003f44270 */
[----:B------:R-:W-:Y:S01]  /*40f0*/  @P5 STG.E.U16 desc[UR36][R4.64+0x50], R44 ;  /* 0x0000502c04005986 */ /* 0x000fe2000c101524 */
[----:B------:R-:W-:-:S02]  /*4100*/  ISETP.GT.AND P5, PT, R0, 0x8, P0 ;  /* 0x000000080000780c */ /* 0x000fc400007a4270 */
[C---:B------:R-:W-:Y:S01]  /*4110*/  ISETP.GT.AND P1, PT, R3.reuse, 0x38, PT ;  /* 0x000000380300780c */ /* 0x040fe20003f24270 */
[----:B------:R-:W-:Y:S01]  /*4120*/  @P3 STG.E.U16 desc[UR36][R4.64+0x52], R45 ;  /* 0x0000522d04003986 */ /* 0x000fe2000c101524 */
[C---:B------:R-:W-:Y:S02]  /*4130*/  ISETP.GT.AND P3, PT, R3.reuse, 0x30, PT ;  /* 0x000000300300780c */ /* 0x040fe40003f64270 */
[----:B------:R-:W-:Y:S01]  /*4140*/  ISETP.GT.AND P0, PT, R3, 0x39, PT ;  /* 0x000000390300780c */ /* 0x000fe20003f04270 */
[----:B------:R-:W-:Y:S01]  /*4150*/  @P4 IMAD.MOV.U32 R2, RZ, RZ, R6 ;  /* 0x000000ffff024224 */ /* 0x000fe200078e0006 */
[----:B------:R-:W-:Y:S01]  /*4160*/  F2FP.BF16.F32.PACK_AB R46, RZ, R46 ;  /* 0x0000002eff2e723e */ /* 0x000fe200000010ff */
[----:B------:R-:W-:Y:S01]  /*4170*/  @P4 IMAD.MOV.U32 R3, RZ, RZ, R7 ;  /* 0x000000ffff034224 */ /* 0x000fe200078e0007 */
[----:B------:R-:W-:Y:S02]  /*4180*/  F2FP.BF16.F32.PACK_AB R47, RZ, R47 ;  /* 0x0000002fff2f723e */ /* 0x000fe400000010ff */
[----:B------:R-:W-:-:S02]  /*4190*/  F2FP.BF16.F32.PACK_AB R48, RZ, R48 ;  /* 0x00000030ff30723e */ /* 0x000fc400000010ff */
[----:B------:R1:W-:Y:S01]  /*41a0*/  @P4 STG.E.U16 desc[UR36][R2.64+0x50], R46 ;  /* 0x0000502e02004986 */ /* 0x0003e2000c101524 */
[C---:B------:R-:W-:Y:S02]  /*41b0*/  ISETP.GT.AND P4, PT, R0.reuse, RZ, P2 ;  /* 0x000000ff0000720c */ /* 0x040fe40001784270 */
[----:B------:R-:W-:Y:S02]  /*41c0*/  F2FP.BF16.F32.PACK_AB R49, RZ, R49 ;  /* 0x00000031ff31723e */ /* 0x000fe400000010ff */
[----:B------:R-:W-:Y:S02]  /*41d0*/  ISETP.GT.AND P2, PT, R0, 0x8, P2 ;  /* 0x000000080000780c */ /* 0x000fe40001744270 */
[----:B------:R-:W-:Y:S02]  /*41e0*/  F2FP.BF16.F32.PACK_AB R50, RZ, R50 ;  /* 0x00000032ff32723e */ /* 0x000fe400000010ff */
[----:B------:R-:W-:Y:S02]  /*41f0*/  F2FP.BF16.F32.PACK_AB R51, RZ, R51 ;  /* 0x00000033ff33723e */ /* 0x000fe400000010ff */
[----:B------:R-:W-:Y:S01]  /*4200*/  F2FP.BF16.F32.PACK_AB R52, RZ, R52 ;  /* 0x00000034ff34723e */ /* 0x000fe200000010ff */
[----:B-1----:R-:W-:Y:S01]  /*4210*/  @P5 IMAD.MOV.U32 R2, RZ, RZ, R6 ;  /* 0x000000ffff025224 */ /* 0x002fe200078e0006 */
[----:B------:R-:W-:Y:S01]  /*4220*/  F2FP.BF16.F32.PACK_AB R53, RZ, R53 ;  /* 0x00000035ff35723e */ /* 0x000fe200000010ff */
[----:B------:R-:W-:Y:S01]  /*4230*/  @P5 IMAD.MOV.U32 R3, RZ, RZ, R7 ;  /* 0x000000ffff035224 */ /* 0x000fe200078e0007 */
[----:B------:R-:W-:-:S02]  /*4240*/  F2FP.BF16.F32.PACK_AB R54, RZ, R54 ;  /* 0x00000036ff36723e */ /* 0x000fc400000010ff */
[----:B------:R-:W-:Y:S02]  /*4250*/  F2FP.BF16.F32.PACK_AB R55, RZ, R55 ;  /* 0x00000037ff37723e */ /* 0x000fe400000010ff */
[----:B------:R1:W-:Y:S01]  /*4260*/  @P5 STG.E.U16 desc[UR36][R2.64+0x52], R47 ;  /* 0x0000522f02005986 */ /* 0x0003e2000c101524 */
[C---:B------:R-:W-:Y:S02]  /*4270*/  ISETP.GT.AND P5, PT, R0.reuse, RZ, P3 ;  /* 0x000000ff0000720c */ /* 0x040fe40001fa4270 */
[----:B------:R-:W-:-:S11]  /*4280*/  ISETP.GT.AND P3, PT, R0, 0x8, P3 ;  /* 0x000000080000780c */ /* 0x000fd60001f64270 */
[----:B-1----:R-:W-:Y:S02]  /*4290*/  @P5 IMAD.MOV.U32 R2, RZ, RZ, R4 ;  /* 0x000000ffff025224 */ /* 0x002fe400078e0004 */
[----:B------:R-:W-:-:S05]  /*42a0*/  @P5 IMAD.MOV.U32 R3, RZ, RZ, R5 ;  /* 0x000000ffff035224 */ /* 0x000fca00078e0005 */
[----:B------:R1:W-:Y:S01]  /*42b0*/  @P5 STG.E.U16 desc[UR36][R2.64+0x60], R48 ;  /* 0x0000603002005986 */ /* 0x0003e2000c101524 */
[C---:B------:R-:W-:Y:S02]  /*42c0*/  ISETP.GT.AND P5, PT, R0.reuse, RZ, P0 ;  /* 0x000000ff0000720c */ /* 0x040fe400007a4270 */
[----:B------:R-:W-:Y:S01]  /*42d0*/  ISETP.GT.AND P0, PT, R0, 0x8, P0 ;  /* 0x000000080000780c */ /* 0x000fe20000704270 */
[----:B-1----:R-:W-:Y:S02]  /*42e0*/  @P4 IMAD.MOV.U32 R2, RZ, RZ, R4 ;  /* 0x000000ffff024224 */ /* 0x002fe400078e0004 */
[----:B------:R-:W-:-:S05]  /*42f0*/  @P4 IMAD.MOV.U32 R3, RZ, RZ, R5 ;  /* 0x000000ffff034224 */ /* 0x000fca00078e0005 */
[----:B------:R1:W-:Y:S01]  /*4300*/  @P4 STG.E.U16 desc[UR36][R2.64+0x62], R49 ;  /* 0x0000623102004986 */ /* 0x0003e2000c101524 */
[C---:B------:R-:W-:Y:S02]  /*4310*/  ISETP.GT.AND P4, PT, R0.reuse, RZ, P1 ;  /* 0x000000ff0000720c */ /* 0x040fe40000f84270 */
[----:B------:R-:W-:Y:S01]  /*4320*/  ISETP.GT.AND P1, PT, R0, 0x8, P1 ;  /* 0x000000080000780c */ /* 0x000fe20000f24270 */
[----:B-1----:R-:W-:Y:S02]  /*4330*/  @P3 IMAD.MOV.U32 R2, RZ, RZ, R6 ;  /* 0x000000ffff023224 */ /* 0x002fe400078e0006 */
[----:B------:R-:W-:-:S05]  /*4340*/  @P3 IMAD.MOV.U32 R3, RZ, RZ, R7 ;  /* 0x000000ffff033224 */ /* 0x000fca00078e0007 */
[----:B------:R1:W-:Y:S02]  /*4350*/  @P3 STG.E.U16 desc[UR36][R2.64+0x60], R50 ;  /* 0x0000603202003986 */ /* 0x0003e4000c101524 */
[----:B-1----:R-:W-:Y:S02]  /*4360*/  @P2 IMAD.MOV.U32 R2, RZ, RZ, R6 ;  /* 0x000000ffff022224 */ /* 0x002fe400078e0006 */
[----:B------:R-:W-:-:S05]  /*4370*/  @P2 IMAD.MOV.U32 R3, RZ, RZ, R7 ;  /* 0x000000ffff032224 */ /* 0x000fca00078e0007 */
[----:B------:R1:W-:Y:S02]  /*4380*/  @P2 STG.E.U16 desc[UR36][R2.64+0x62], R51 ;  /* 0x0000623302002986 */ /* 0x0003e4000c101524 */
[----:B-1----:R-:W-:Y:S02]  /*4390*/  @P4 IMAD.MOV.U32 R2, RZ, RZ, R4 ;  /* 0x000000ffff024224 */ /* 0x002fe400078e0004 */
[----:B------:R-:W-:-:S05]  /*43a0*/  @P4 IMAD.MOV.U32 R3, RZ, RZ, R5 ;  /* 0x000000ffff034224 */ /* 0x000fca00078e0005 */
[----:B------:R1:W-:Y:S04]  /*43b0*/  @P4 STG.E.U16 desc[UR36][R2.64+0x70], R52 ;  /* 0x0000703402004986 */ /* 0x0003e8000c101524 */
[----:B------:R2:W-:Y:S01]  /*43c0*/  @P5 STG.E.U16 desc[UR36][R4.64+0x72], R53 ;  /* 0x0000723504005986 */ /* 0x0005e2000c101524 */
[----:B-1----:R-:W-:Y:S02]  /*43d0*/  @P1 IMAD.MOV.U32 R2, RZ, RZ, R6 ;  /* 0x000000ffff021224 */ /* 0x002fe400078e0006 */
[----:B------:R-:W-:-:S05]  /*43e0*/  @P1 IMAD.MOV.U32 R3, RZ, RZ, R7 ;  /* 0x000000ffff031224 */ /* 0x000fca00078e0007 */
[----:B------:R2:W-:Y:S04]  /*43f0*/  @P1 STG.E.U16 desc[UR36][R2.64+0x70], R54 ;  /* 0x0000703602001986 */ /* 0x0005e8000c101524 */
[----:B------:R2:W-:Y:S02]  /*4400*/  @P0 STG.E.U16 desc[UR36][R6.64+0x72], R55 ;  /* 0x0000723706000986 */ /* 0x0005e4000c101524 */
.L_x_95:
[----:B------:R-:W-:Y:S05]  /*4410*/  BSYNC B0 ;  /* 0x0000000000007941 */ /* 0x000fea0003800000 */
.L_x_33:
[----:B0-2---:R-:W2:Y:S01]  /*4420*/  LDL.64 R2, [R1] ;  /* 0x0000000001027983 */ /* 0x005ea20000100a00 */
[----:B------:R-:W-:Y:S01]  /*4430*/  ULDC.64 UR4, c[0x0][0x650] ;  /* 0x0001940000047ab9 */ /* 0x000fe20000000a00 */
[----:B------:R0:W-:Y:S01]  /*4440*/  SYNCS.ARRIVE.TRANS64.A1T0 RZ, [R64+UR47], RZ ;  /* 0x000000ff40ff79a7 */ /* 0x0001e2000810002f */
[----:B------:R-:W-:Y:S01]  /*4450*/  PRMT R0, RZ, 0x7610, R0 ;  /* 0x00007610ff007816 */ /* 0x000fe20000000000 */
[----:B-----5:R-:W-:Y:S02]  /*4460*/  IMAD.MOV.U32 R19, RZ, RZ, -0x1 ;  /* 0xffffffffff137424 */ /* 0x020fe400078e00ff */
[----:B------:R-:W-:Y:S01]  /*4470*/  IMAD.MOV.U32 R22, RZ, RZ, -0x1 ;  /* 0xffffffffff167424 */ /* 0x000fe200078e00ff */
[----:B--2---:R-:W-:-:S04]  /*4480*/  LEA R18, P0, R2, R18, 0x1 ;  /* 0x0000001202127211 */ /* 0x004fc800078008ff */
[----:B------:R-:W-:Y:S01]  /*4490*/  LEA.HI.X R17, R2, R17, R23, 0x1, P0 ;  /* 0x0000001102117211 */ /* 0x000fe200000f0c17 */
[----:B------:R-:W-:Y:S01]  /*44a0*/  IMAD.MOV.U32 R2, RZ, RZ, -0x1 ;  /* 0xffffffffff027424 */ /* 0x000fe200078e00ff */
[----:B------:R-:W-:-:S04]  /*44b0*/  ISETP.GE.U32.AND P0, PT, R18, UR4, PT ;  /* 0x0000000412007c0c */ /* 0x000fc8000bf06070 */
[----:B------:R-:W-:-:S13]  /*44c0*/  ISETP.GE.U32.AND.EX P0, PT, R17, UR5, PT, P0 ;  /* 0x0000000511007c0c */ /* 0x000fda000bf06100 */
[----:B0-----:R-:W-:Y:S05]  /*44d0*/  @P0 BRA `(.L_x_96) ;  /* 0x0000000400700947 */ /* 0x001fea0003800000 */
[----:B-1----:R-:W0:Y:S01]  /*44e0*/  S2R R10, SR_CTAID.X ;  /* 0x00000000000a7919 */ /* 0x002e220000002500 */
[----:B---34-:R-:W1:Y:S01]  /*44f0*/  LDC.64 R8, c[0x0][0x628] ;  /* 0x00018a00ff087b82 */ /* 0x018e620000000a00 */
[----:B------:R-:W-:Y:S01]  /*4500*/  ULDC UR4, c[0x0][0x150] ;  /* 0x0000540000047ab9 */ /* 0x000fe20000000800 */
[----:B------:R-:W-:Y:S01]  /*4510*/  IMAD.MOV.U32 R6, RZ, RZ, R18 ;  /* 0x000000ffff067224 */ /* 0x000fe200078e0012 */
[----:B------:R-:W2:Y:S01]  /*4520*/  S2R R20, SR_CTAID.Y ;  /* 0x0000000000147919 */ /* 0x000ea20000002600 */
[----:B------:R-:W-:-:S04]  /*4530*/  IMAD.MOV.U32 R7, RZ, RZ, R17 ;  /* 0x000000ffff077224 */ /* 0x000fc800078e0011 */
[----:B------:R-:W3:Y:S08]  /*4540*/  LDC R15, c[0x0][0x144] ;  /* 0x00005100ff0f7b82 */ /* 0x000ef00000000800 */
[----:B------:R-:W4:Y:S08]  /*4550*/  LDC R0, c[0x0][0x630] ;  /* 0x00018c00ff007b82 */ /* 0x000f300000000800 */
[----:B------:R-:W2:Y:S01]  /*4560*/  LDC.64 R12, c[0x0][0x620] ;  /* 0x00018800ff0c7b82 */ /* 0x000ea20000000a00 */
[----:B-1----:R-:W-:-:S04]  /*4570*/  ISETP.NE.U32.AND P0, PT, R8, RZ, PT ;  /* 0x000000ff0800720c */ /* 0x002fc80003f05070 */
[----:B------:R-:W-:Y:S02]  /*4580*/  ISETP.NE.AND.EX P0, PT, R9, RZ, PT, P0 ;  /* 0x000000ff0900720c */ /* 0x000fe40003f05300 */
[----:B0-----:R-:W-:-:S05]  /*4590*/  I2FP.F32.U32 R2, R10 ;  /* 0x0000000a00027245 */ /* 0x001fca0000201000 */
[----:B------:R-:W-:-:S04]  /*45a0*/  FMUL R2, R2, UR4 ;  /* 0x0000000402027c20 */ /* 0x000fc80008400000 */
[----:B------:R0:W1:Y:S02]  /*45b0*/  F2I.U32.TRUNC.NTZ R14, R2 ;  /* 0x00000002000e7305 */ /* 0x000064000020f000 */
[----:B---34-:R-:W-:Y:S05]  /*45c0*/  @!P0 BRA `(.L_x_97) ;  /* 0x0000000000288947 */ /* 0x018fea0003800000 */
[----:B------:R-:W3:Y:S02]  /*45d0*/  LDC R3, c[0x0][0x634] ;  /* 0x00018d00ff037b82 */ /* 0x000ee40000000800 */
[----:B---3--:R-:W-:-:S05]  /*45e0*/  IADD3 R7, P0, R18, R3, RZ ;  /* 0x0000000312077210 */ /* 0x008fca0007f1e0ff */
[----:B------:R-:W-:-:S04]  /*45f0*/  IMAD.X R11, RZ, RZ, R17, P0 ;  /* 0x000000ffff0b7224 */ /* 0x000fc800000e0611 */
[----:B0-----:R-:W-:-:S04]  /*4600*/  IMAD.WIDE.U32 R2, R11, R8, RZ ;  /* 0x000000080b027225 */ /* 0x001fc800078e00ff */
[----:B------:R-:W-:-:S04]  /*4610*/  IMAD.WIDE.U32 R4, P0, R7, R9, R2 ;  /* 0x0000000907047225 */ /* 0x000fc80007800002 */
[----:B------:R-:W-:-:S04]  /*4620*/  IMAD.WIDE.U32 R2, R7, R8, RZ ;  /* 0x0000000807027225 */ /* 0x000fc800078e00ff */
[----:B------:R-:W-:Y:S01]  /*4630*/  IMAD.X R7, RZ, RZ, RZ, P0 ;  /* 0x000000ffff077224 */ /* 0x000fe200000e06ff */
[----:B------:R-:W-:Y:S01]  /*4640*/  IADD3 RZ, P0, R3, R4, RZ ;  /* 0x0000000403ff7210 */ /* 0x000fe20007f1e0ff */
[----:B------:R-:W-:-:S04]  /*4650*/  IMAD.MOV.U32 R6, RZ, RZ, R5 ;  /* 0x000000ffff067224 */ /* 0x000fc800078e0005 */
[----:B------:R-:W-:-:S08]  /*4660*/  IMAD.WIDE.U32.X R6, R11, R9, R6, P0 ;  /* 0x000000090b067225 */ /* 0x000fd000000e0406 */
.L_x_97:
[----:B------:R-:W3:Y:S01]  /*4670*/  LDC.64 R26, c[0x0][0x640] ;  /* 0x00019000ff1a7b82 */ /* 0x000ee20000000a00 */
[-C--:B------:R-:W-:Y:S01]  /*4680*/  SHF.R.U64 R11, R6, R0.reuse, R7 ;  /* 0x00000000060b7219 */ /* 0x080fe20000001207 */
[----:B------:R-:W-:Y:S01]  /*4690*/  IMAD.MOV.U32 R19, RZ, RZ, R17 ;  /* 0x000000ffff137224 */ /* 0x000fe200078e0011 */
[----:B------:R-:W-:Y:S01]  /*46a0*/  SHF.R.U32.HI R0, RZ, R0, R7 ;  /* 0x00000000ff007219 */ /* 0x000fe20000011607 */
[----:B-1----:R-:W-:Y:S01]  /*46b0*/  IMAD.MOV R14, RZ, RZ, -R14 ;  /* 0x000000ffff0e7224 */ /* 0x002fe200078e0a0e */
[----:B------:R-:W-:Y:S01]  /*46c0*/  IADD3 R5, P0, RZ, -R11, RZ ;  /* 0x8000000bff057210 */ /* 0x000fe20007f1e0ff */
[----:B------:R-:W-:Y:S01]  /*46d0*/  ULDC UR4, c[0x0][0x154] ;  /* 0x0000550000047ab9 */ /* 0x000fe20000000800 */
[----:B------:R-:W-:Y:S01]  /*46e0*/  IMAD.MOV.U32 R7, RZ, RZ, 0x1 ;  /* 0x00000001ff077424 */ /* 0x000fe200078e00ff */
[----:B------:R-:W1:Y:S01]  /*46f0*/  LDC R4, c[0x0][0x618] ;  /* 0x00018600ff047b82 */ /* 0x000e620000000800 */
[----:B------:R-:W-:Y:S02]  /*4700*/  IMAD R22, R15, R14, R10 ;  /* 0x0000000e0f167224 */ /* 0x000fe400078e020a */
[----:B------:R-:W-:-:S04]  /*4710*/  IMAD.X R3, RZ, RZ, ~R0, P0 ;  /* 0x000000ffff037224 */ /* 0x000fc800000e0e00 */
[-C--:B--2---:R-:W-:Y:S01]  /*4720*/  IMAD R0, R3, R12.reuse, RZ ;  /* 0x0000000c03007224 */ /* 0x084fe200078e02ff */
[----:B------:R-:W2:Y:S01]  /*4730*/  LDC R6, c[0x0][0x608] ;  /* 0x00018200ff067b82 */ /* 0x000ea20000000800 */
[----:B0-----:R-:W-:-:S04]  /*4740*/  IMAD.WIDE.U32 R2, R5, R12, R18 ;  /* 0x0000000c05027225 */ /* 0x001fc800078e0012 */
[----:B------:R-:W-:Y:S01]  /*4750*/  IMAD R5, R5, R13, R0 ;  /* 0x0000000d05057224 */ /* 0x000fe200078e0200 */
[----:B------:R-:W-:Y:S02]  /*4760*/  I2FP.F32.U32 R0, R20 ;  /* 0x0000001400007245 */ /* 0x000fe40000201000 */
[----:B------:R-:W0:Y:S01]  /*4770*/  LDC R24, c[0x0][0x658] ;  /* 0x00019600ff187b82 */ /* 0x000e220000000800 */
[----:B------:R-:W-:Y:S01]  /*4780*/  IMAD.IADD R3, R3, 0x1, R5 ;  /* 0x0000000103037824 */ /* 0x000fe200078e0205 */
[----:B---3--:R-:W-:Y:S01]  /*4790*/  ISETP.NE.U32.AND P0, PT, R26, RZ, PT ;  /* 0x000000ff1a00720c */ /* 0x008fe20003f05070 */
[----:B------:R-:W-:Y:S01]  /*47a0*/  FMUL R0, R0, UR4 ;  /* 0x0000000400007c20 */ /* 0x000fe20008400000 */
[----:B------:R-:W-:Y:S02]  /*47b0*/  IMAD.MOV.U32 R5, RZ, RZ, -0x1 ;  /* 0xffffffffff057424 */ /* 0x000fe400078e00ff */
[----:B------:R-:W-:Y:S01]  /*47c0*/  ISETP.NE.AND.EX P0, PT, R27, RZ, PT, P0 ;  /* 0x000000ff1b00720c */ /* 0x000fe20003f05300 */
[----:B------:R3:W4:Y:S01]  /*47d0*/  F2I.U32.TRUNC.NTZ R12, R0 ;  /* 0x00000000000c7305 */ /* 0x000722000020f000 */
[----:B------:R-:W3:Y:S01]  /*47e0*/  LDC R15, c[0x0][0x148] ;  /* 0x00005200ff0f7b82 */ /* 0x000ee20000000800 */
[----:B-1----:R-:W-:-:S02]  /*47f0*/  SHF.R.U64 R10, R2, R4, R3 ;  /* 0x00000004020a7219 */ /* 0x002fc40000001203 */
[----:B------:R-:W-:-:S05]  /*4800*/  SHF.R.U32.HI R3, RZ, R4, R3 ;  /* 0x00000004ff037219 */ /* 0x000fca0000011603 */
[----:B------:R-:W1:Y:S01]  /*4810*/  LDC R14, c[0x0][0x600] ;  /* 0x00018000ff0e7b82 */ /* 0x000e620000000800 */
[-CC-:B--2---:R-:W-:Y:S02]  /*4820*/  SHF.R.U64 R8, R10, R6.reuse, R3.reuse ;  /* 0x000000060a087219 */ /* 0x184fe40000001203 */
[----:B------:R-:W-:-:S05]  /*4830*/  SHF.R.U32.HI R3, RZ, R6, R3 ;  /* 0x00000006ff037219 */ /* 0x000fca0000011603 */
[----:B------:R-:W2:Y:S01]  /*4840*/  LDC R21, c[0x0][0x648] ;  /* 0x00019200ff157b82 */ /* 0x000ea20000000800 */
[-CC-:B0-----:R-:W-:Y:S02]  /*4850*/  SHF.R.U64 R13, R8, R24.reuse, R3.reuse ;  /* 0x00000018080d7219 */ /* 0x181fe40000001203 */
[-C--:B------:R-:W-:Y:S02]  /*4860*/  SHF.L.U32 R5, R5, R24.reuse, RZ ;  /* 0x0000001805057219 */ /* 0x080fe400000006ff */
[-C--:B------:R-:W-:Y:S01]  /*4870*/  SHF.R.U32.HI R3, RZ, R24.reuse, R3 ;  /* 0x00000018ff037219 */ /* 0x080fe20000011603 */
[----:B------:R-:W-:Y:S01]  /*4880*/  IMAD.MOV.U32 R2, RZ, RZ, R13 ;  /* 0x000000ffff027224 */ /* 0x000fe200078e000d */
[----:B------:R-:W-:Y:S01]  /*4890*/  SHF.L.U32 R24, R7, R24, RZ ;  /* 0x0000001807187219 */ /* 0x000fe200000006ff */
[----:B------:R-:W0:Y:S01]  /*48a0*/  LDC R25, c[0x0][0x638] ;  /* 0x00018e00ff197b82 */ /* 0x000e220000000800 */
[----:B------:R-:W-:-:S07]  /*48b0*/  LOP3.LUT R19, RZ, R5, RZ, 0x33, !PT ;  /* 0x00000005ff137212 */ /* 0x000fce00078e33ff */
[----:B------:R-:W0:Y:S01]  /*48c0*/  LDC R28, c[0x0][0x610] ;  /* 0x00018400ff1c7b82 */ /* 0x000e220000000800 */
[----:B----4-:R-:W-:Y:S05]  /*48d0*/  @!P0 BRA `(.L_x_98) ;  /* 0x0000000000288947 */ /* 0x010fea0003800000 */
[----:B---3--:R-:W3:Y:S02]  /*48e0*/  LDC R0, c[0x0][0x64c] ;  /* 0x00019300ff007b82 */ /* 0x008ee40000000800 */
[----:B---3--:R-:W-:-:S05]  /*48f0*/  IADD3 R7, P0, R13, R0, RZ ;  /* 0x000000000d077210 */ /* 0x008fca0007f1e0ff */
        /* <DEDUP_REMOVED lines=8> */
.L_x_98:
[----:B------:R-:W4:Y:S01]  /*4980*/  LDC R4, c[0x0][0x65c] ;  /* 0x00019700ff047b82 */ /* 0x000f220000000800 */
[----:B--23--:R-:W-:Y:S01]  /*4990*/  SHF.R.U64 R0, R2, R21, R3 ;  /* 0x0000001502007219 */ /* 0x00cfe20000001203 */
[----:B-1----:R-:W-:Y:S01]  /*49a0*/  VIADD R3, R14, 0xffffffff ;  /* 0xffffffff0e037836 */ /* 0x002fe20000000000 */
[----:B------:R-:W-:Y:S01]  /*49b0*/  LOP3.LUT R19, R8, R19, RZ, 0xc0, !PT ;  /* 0x0000001308137212 */ /* 0x000fe200078ec0ff */
[----:B------:R-:W-:Y:S02]  /*49c0*/  IMAD.MOV R12, RZ, RZ, -R12 ;  /* 0x000000ffff0c7224 */ /* 0x000fe400078e0a0c */
[----:B------:R-:W-:Y:S01]  /*49d0*/  IMAD.MOV R2, RZ, RZ, -R0 ;  /* 0x000000ffff027224 */ /* 0x000fe200078e0a00 */
[----:B------:R-:W-:Y:S01]  /*49e0*/  LOP3.LUT R3, R10, R3, RZ, 0xc0, !PT ;  /* 0x000000030a037212 */ /* 0x000fe200078ec0ff */
[----:B------:R-:W-:Y:S02]  /*49f0*/  IMAD R19, R24, R0, R19 ;  /* 0x0000000018137224 */ /* 0x000fe400078e0213 */
[----:B0-----:R-:W-:-:S04]  /*4a00*/  IMAD R0, R2, R25, R13 ;  /* 0x0000001902007224 */ /* 0x001fc800078e020d */
[----:B------:R-:W-:Y:S01]  /*4a10*/  IMAD R2, R0, R14, R3 ;  /* 0x0000000e00027224 */ /* 0x000fe200078e0203 */
[----:B----4-:R-:W-:Y:S01]  /*4a20*/  ISETP.NE.AND P0, PT, R4, 0x1, PT ;  /* 0x000000010400780c */ /* 0x010fe20003f05270 */
[----:B------:R-:W-:-:S05]  /*4a30*/  IMAD.MOV.U32 R4, RZ, RZ, 0x1 ;  /* 0x00000001ff047424 */ /* 0x000fca00078e00ff */
[----:B------:R-:W-:-:S07]  /*4a40*/  PRMT R0, R4, 0x7610, R0 ;  /* 0x0000761004007816 */ /* 0x000fce0000000000 */
[----:B------:R-:W-:-:S04]  /*4a50*/  @P0 IMAD R22, R15, R12, R20 ;  /* 0x0000000c0f160224 */ /* 0x000fc800078e0214 */
[----:B------:R-:W-:-:S05]  /*4a60*/  IMAD R19, R19, R28, R22 ;  /* 0x0000001c13137224 */ /* 0x000fca00078e0216 */
[----:B------:R-:W-:Y:S02]  /*4a70*/  SEL R22, R2, R19, !P0 ;  /* 0x0000001302167207 */ /* 0x000fe40004000000 */
[----:B------:R-:W-:Y:S01]  /*4a80*/  SEL R19, R19, R2, !P0 ;  /* 0x0000000213137207 */ /* 0x000fe20004000000 */
[----:B------:R-:W-:-:S07]  /*4a90*/  IMAD.MOV.U32 R2, RZ, RZ, R11 ;  /* 0x000000ffff027224 */ /* 0x000fce00078e000b */
.L_x_96:
[----:B------:R-:W-:Y:S02]  /*4aa0*/  LOP3.LUT P0, RZ, R0, 0xff, RZ, 0xc0, !PT ;  /* 0x000000ff00ff7812 */ /* 0x000fe4000780c0ff */
[----:B------:R-:W-:-:S11]  /*4ab0*/  LOP3.LUT R71, R71, 0x1, RZ, 0x3c, !PT ;  /* 0x0000000147477812 */ /* 0x000fd600078e3cff */
[----:B------:R-:W-:Y:S05]  /*4ac0*/  @P0 BRA `(.L_x_99) ;  /* 0xffffffcc00440947 */ /* 0x000fea000383ffff */
[----:B------:R-:W-:Y:S05]  /*4ad0*/  EXIT ;  /* 0x000000000000794d */ /* 0x000fea0003800000 */
.L_x_14:
[----:B------:R-:W-:-:S08]  /*4ae0*/  ISETP.NE.AND P0, PT, R0, RZ, PT ;  /* 0x000000ff0000720c */ /* 0x000fd00003f05270 */
[----:B0-----:R-:W0:-:S00]  /*4af0*/  USETMAXREG.DEALLOC.CTAPOOL 0x28 ;  /* 0x00000028000079c8 */ /* 0x001e0000080e0500 */
[----:B------:R-:W-:Y:S05]  /*4b00*/  @P0 EXIT ;  /* 0x000000000000094d */ /* 0x000fea0003800000 */
[----:B0-----:R-:W-:Y:S01]  /*4b10*/  LOP3.LUT P0, RZ, R8, 0xff, RZ, 0xc0, !PT ;  /* 0x000000ff08ff7812 */ /* 0x001fe2000780c0ff */
[----:B------:R-:W-:Y:S02]  /*4b20*/  IMAD.MOV.U32 R0, RZ, RZ, 0x1 ;  /* 0x00000001ff007424 */ /* 0x000fe400078e00ff */
[----:B------:R-:W-:-:S10]  /*4b30*/  IMAD.MOV.U32 R6, RZ, RZ, RZ ;  /* 0x000000ffff067224 */ /* 0x000fd400078e00ff */
[----:B------:R-:W-:Y:S05]  /*4b40*/  @!P0 BRA `(.L_x_100) ;  /* 0x0000000c00148947 */ /* 0x000fea0003800000 */
[----:B------:R-:W-:Y:S01]  /*4b50*/  LOP3.LUT P0, RZ, R4, 0x1f, RZ, 0xc0, !PT ;  /* 0x0000001f04ff7812 */ /* 0x000fe2000780c0ff */
[----:B------:R-:W-:Y:S01]  /*4b60*/  ULDC UR5, c[0x0][0x658] ;  /* 0x0001960000057ab9 */ /* 0x000fe20000000800 */
[----:B------:R-:W-:Y:S01]  /*4b70*/  UMOV UR6, 0xffffffff ;  /* 0xffffffff00067882 */ /* 0x000fe20000000000 */
[----:B------:R-:W-:Y:S01]  /*4b80*/  BSSY B0, `(.L_x_100) ;  /* 0x00000c1000007945 */ /* 0x000fe20003800000 */
[----:B------:R-:W-:Y:S01]  /*4b90*/  USHF.L.U32 UR6, UR6, UR5, URZ ;  /* 0x0000000506067299 */ /* 0x000fe2000800063f */
[C---:B------:R-:W-:Y:S01]  /*4ba0*/  ISETP.NE.AND P2, PT, R3.reuse, RZ, PT ;  /* 0x000000ff0300720c */ /* 0x040fe20003f45270 */
[----:B------:R-:W-:Y:S01]  /*4bb0*/  IMAD.MOV.U32 R8, RZ, RZ, 0x1 ;  /* 0x00000001ff087424 */ /* 0x000fe200078e00ff */
[----:B------:R-:W-:Y:S01]  /*4bc0*/  ISETP.NE.OR P0, PT, R3, RZ, !P0 ;  /* 0x000000ff0300720c */ /* 0x000fe20004705670 */
[----:B------:R-:W-:Y:S01]  /*4bd0*/  IMAD.MOV.U32 R0, RZ, RZ, 0x1 ;  /* 0x00000001ff007424 */ /* 0x000fe200078e00ff */
[----:B------:R-:W-:Y:S01]  /*4be0*/  LOP3.LUT R7, R16, 0x2, RZ, 0xfc, !PT ;  /* 0x0000000210077812 */ /* 0x000fe200078efcff */
[----:B------:R-:W-:Y:S01]  /*4bf0*/  IMAD.MOV.U32 R6, RZ, RZ, RZ ;  /* 0x000000ffff067224 */ /* 0x000fe200078e00ff */
[----:B------:R-:W-:Y:S01]  /*4c00*/  ULDC UR4, c[0x0][0x600] ;  /* 0x0001800000047ab9 */ /* 0x000fe20000000800 */
[----:B------:R-:W-:Y:S01]  /*4c10*/  UMOV UR7, 0x1 ;  /* 0x0000000100077882 */ /* 0x000fe20000000000 */
[----:B------:R-:W-:-:S02]  /*4c20*/  UIADD3 UR19, UR40, 0x1, URZ ;  /* 0x0000000128137890 */ /* 0x000fc4000fffe03f */
[----:B------:R-:W-:Y:S02]  /*4c30*/  UIADD3 UR15, UR4, -0x1, URZ ;  /* 0xffffffff040f7890 */ /* 0x000fe4000fffe03f */
[----:B------:R-:W-:Y:S02]  /*4c40*/  USHF.L.U32 UR17, UR7, UR5, URZ ;  /* 0x0000000507117299 */ /* 0x000fe4000800063f */
[----:B------:R-:W-:Y:S01]  /*4c50*/  ULOP3.LUT UR16, URZ, UR6, URZ, 0x33, !UPT ;  /* 0x000000063f107292 */ /* 0x000fe2000f8e333f */
[----:B------:R-:W-:-:S11]  /*4c60*/  ULDC.64 UR20, c[0x0][0x198] ;  /* 0x0000660000147ab9 */ /* 0x000fd60000000a00 */
.L_x_112:
[----:B------:R-:W-:-:S03]  /*4c70*/  UMOV UR4, 0xffffffff ;  /* 0xffffffff00047882 */ /* 0x000fc60000000000 */
[----:B------:R-:W-:Y:S05]  /*4c80*/  BRA.DIV UR4, `(.L_x_101) ;  /* 0x0000001e04387947 */ /* 0x000fea000b800000 */
[----:B------:R-:W-:-:S13]  /*4c90*/  ELECT P6, URZ, PT ;  /* 0x00000000003f782f */ /* 0x000fda00038c0000 */
.L_x_149:
[----:B------:R-:W0:Y:S01]  /*4ca0*/  LDC R3, c[0x0][0x28c] ;  /* 0x0000a300ff037b82 */ /* 0x000e220000000800 */
[----:B------:R-:W-:Y:S01]  /*4cb0*/  BSSY B1, `(.L_x_102) ;  /* 0x0000035000017945 */ /* 0x000fe20003800000 */
[----:B0-----:R-:W-:-:S13]  /*4cc0*/  ISETP.LT.OR P6, PT, R3, 0x1, !P6 ;  /* 0x000000010300780c */ /* 0x001fda00077c1670 */
[----:B------:R-:W-:Y:S05]  /*4cd0*/  @P6 BRA `(.L_x_103) ;  /* 0x0000000000c86947 */ /* 0x000fea0003800000 */
[----:B------:R-:W-:Y:S02]  /*4ce0*/  IMAD.SHL.U32 R22, R22, 0x40, RZ ;  /* 0x0000004016167824 */ /* 0x000fe400078e00ff */
[----:B------:R-:W-:Y:S02]  /*4cf0*/  IMAD.SHL.U32 R19, R19, 0x40, RZ ;  /* 0x0000004013137824 */ /* 0x000fe400078e00ff */
[----:B------:R-:W-:Y:S02]  /*4d00*/  IMAD.MOV.U32 R12, RZ, RZ, RZ ;  /* 0x000000ffff0c7224 */ /* 0x000fe400078e00ff */
[----:B------:R-:W-:Y:S02]  /*4d10*/  IMAD.U32 R13, RZ, RZ, UR19 ;  /* 0x00000013ff0d7e24 */ /* 0x000fe4000f8e00ff */
[----:B------:R-:W-:Y:S02]  /*4d20*/  IMAD.MOV.U32 R3, RZ, RZ, R0 ;  /* 0x000000ffff037224 */ /* 0x000fe400078e0000 */
[----:B------:R-:W-:-:S07]  /*4d30*/  IMAD.MOV.U32 R4, RZ, RZ, R6 ;  /* 0x000000ffff047224 */ /* 0x000fce00078e0006 */
.L_x_107:
[----:B------:R-:W0:Y:S01]  /*4d40*/  S2R R10, SR_CgaCtaId ;  /* 0x00000000000a7919 */ /* 0x000e220000008800 */
[----:B------:R-:W-:Y:S01]  /*4d50*/  MOV R5, 0x400 ;  /* 0x0000040000057802 */ /* 0x000fe20000000f00 */
[----:B------:R-:W1:Y:S03]  /*4d60*/  @!P2 LDC R9, c[0x0][0x500] ;  /* 0x00014000ff09ab82 */ /* 0x000e660000000800 */
[----:B0-----:R-:W-:Y:S02]  /*4d70*/  LEA R11, R10, R5, 0x18 ;  /* 0x000000050a0b7211 */ /* 0x001fe400078ec0ff */
[----:B------:R-:W-:-:S03]  /*4d80*/  SHF.L.U32 R5, R3, 0x1f, RZ ;  /* 0x0000001f03057819 */ /* 0x000fc600000006ff */
[----:B------:R-:W-:-:S04]  /*4d90*/  IMAD R10, R4, 0x8, R11 ;  /* 0x00000008040a7824 */ /* 0x000fc800078e020b */
[----:B------:R-:W0:Y:S02]  /*4da0*/  SYNCS.PHASECHK.TRANS64.TRYWAIT P1, [R10+URZ+0xe0], R5 ;  /* 0x0000e0050a0075a7 */ /* 0x000e24000802017f */
[----:B01----:R-:W-:Y:S05]  /*4db0*/  @!P1 BRA `(.L_x_104) ;  /* 0x0000001c000c9947 */ /* 0x003fea0003800000 */
.L_x_150:
[----:B0-----:R-:W-:Y:S01]  /*4dc0*/  PRMT R5, R7, 0x9910, RZ ;  /* 0x0000991007057816 */ /* 0x001fe200000000ff */
[----:B------:R0:W-:Y:S03]  /*4dd0*/  @!P2 SYNCS.ARRIVE.TRANS64 RZ, [R10+URZ], R9 ;  /* 0x000000090affa9a7 */ /* 0x0001e6000800003f */
[----:B------:R-:W-:-:S13]  /*4de0*/  ISETP.NE.AND P1, PT, R5, 0x2, PT ;  /* 0x000000020500780c */ /* 0x000fda0003f25270 */
[----:B0-----:R-:W-:Y:S05]  /*4df0*/  @P1 BRA `(.L_x_105) ;  /* 0x0000000000041947 */ /* 0x001fea0003800000 */
[----:B------:R-:W-:Y:S01]  /*4e00*/  BPT.TRAP 0x1 ;  /* 0x000000040000795c */ /* 0x000fe20000300000 */
.L_x_105:
[----:B------:R-:W-:Y:S05]  /*4e10*/  @P0 BRA `(.L_x_106) ;  /* 0x0000000000040947 */ /* 0x000fea0003800000 */
[----:B------:R-:W-:Y:S01]  /*4e20*/  BPT.TRAP 0x1 ;  /* 0x000000040000795c */ /* 0x000fe20000300000 */
.L_x_106:
[----:B------:R-:W-:Y:S01]  /*4e30*/  IMAD R11, R4, 0x1000, R11 ;  /* 0x00001000040b7824 */ /* 0x000fe200078e020b */
[----:B------:R-:W-:Y:S01]  /*4e40*/  R2UR UR9, R10 ;  /* 0x000000000a0972ca */ /* 0x000fe200000e0000 */
[----:B------:R-:W-:Y:S01]  /*4e50*/  VIADD R13, R13, 0xffffffff ;  /* 0xffffffff0d0d7836 */ /* 0x000fe20000000000 */
[----:B------:R-:W-:Y:S01]  /*4e60*/  UIADD3 UR4, UP0, UR20, 0xf0, URZ ;  /* 0x000000f014047890 */ /* 0x000fe2000ff1e03f */
[----:B------:R-:W-:Y:S01]  /*4e70*/  R2UR UR11, R19 ;  /* 0x00000000130b72ca */ /* 0x000fe200000e0000 */
[----:B------:R-:W-:Y:S01]  /*4e80*/  UIADD3 UR22, UP1, UR20, 0x1f0, URZ ;  /* 0x000001f014167890 */ /* 0x000fe2000ff3e03f */
[----:B------:R-:W-:Y:S01]  /*4e90*/  R2UR UR8, R11 ;  /* 0x000000000b0872ca */ /* 0x000fe200000e0000 */
[----:B------:R-:W-:Y:S01]  /*4ea0*/  UIADD3.X UR5, URZ, UR21, URZ, UP0, !UPT ;  /* 0x000000153f057290 */ /* 0x000fe200087fe43f */
[----:B------:R-:W-:Y:S01]  /*4eb0*/  R2UR UR10, R12 ;  /* 0x000000000c0a72ca */ /* 0x000fe200000e0000 */
[----:B------:R-:W-:Y:S01]  /*4ec0*/  VIADD R4, R4, 0x1 ;  /* 0x0000000104047836 */ /* 0x000fe20000000000 */
[----:B------:R-:W-:Y:S01]  /*4ed0*/  R2UR UR12, R2 ;  /* 0x00000000020c72ca */ /* 0x000fe200000e0000 */
[----:B------:R-:W-:Y:S01]  /*4ee0*/  UIADD3.X UR23, URZ, UR21, URZ, UP1, !UPT ;  /* 0x000000153f177290 */ /* 0x000fe20008ffe43f */
[----:B------:R-:W-:Y:S01]  /*4ef0*/  R2UR UR18, R22 ;  /* 0x00000000161272ca */ /* 0x000fe200000e0000 */
[----:B------:R-:W-:Y:S01]  /*4f00*/  UMOV UR6, 0x0 ;  /* 0x0000000000067882 */ /* 0x000fe20000000000 */
[----:B------:R-:W-:Y:S01]  /*4f10*/  ISETP.GT.AND P3, PT, R13, 0x1, PT ;  /* 0x000000010d00780c */ /* 0x000fe20003f64270 */
[----:B------:R-:W-:Y:S01]  /*4f20*/  UMOV UR7, 0x10000000 ;  /* 0x1000000000077882 */ /* 0x000fe20000000000 */
[----:B------:R-:W-:Y:S01]  /*4f30*/  ISETP.NE.AND P1, PT, R4, 0x1c, PT ;  /* 0x0000001c0400780c */ /* 0x000fe20003f25270 */
[----:B------:R-:W-:-:S02]  /*4f40*/  VIADD R12, R12, 0x20 ;  /* 0x000000200c0c7836 */ /* 0x000fc40000000000 */
[----:B------:R-:W-:Y:S01]  /*4f50*/  UIADD3 UR13, UR8, 0x300, URZ ;  /* 0x00000300080d7890 */ /* 0x000fe2000fffe03f */
[----:B------:R-:W-:Y:S01]  /*4f60*/  SEL R10, RZ, 0x1, P1 ;  /* 0x00000001ff0a7807 */ /* 0x000fe20000800000 */
[----:B------:R-:W-:Y:S01]  /*4f70*/  UIADD3 UR14, UR8, 0x1c300, URZ ;  /* 0x0001c300080e7890 */ /* 0x000fe2000fffe03f */
[----:B------:R-:W-:Y:S02]  /*4f80*/  SEL R4, R4, RZ, P1 ;  /* 0x000000ff04047207 */ /* 0x000fe40000800000 */
[----:B------:R-:W-:Y:S02]  /*4f90*/  LOP3.LUT R3, R3, R10, RZ, 0x3c, !PT ;  /* 0x0000000a03037212 */ /* 0x000fe400078e3cff */
[----:B------:R-:W-:Y:S02]  /*4fa0*/  UMOV UR8, UR13 ;  /* 0x0000000d00087c82 */ /* 0x000fe40008000000 */
[----:B------:R0:W-:Y:S02]  /*4fb0*/  UTMALDG.3D [UR8], [UR4], desc[UR6] ;  /* 0x00000608040075b4 */ /* 0x0001e40008011000 */
[----:B0-----:R-:W-:Y:S01]  /*4fc0*/  UMOV UR8, UR14 ;  /* 0x0000000e00087c82 */ /* 0x001fe20008000000 */
[----:B------:R-:W-:-:S02]  /*4fd0*/  UMOV UR11, UR18 ;  /* 0x00000012000b7c82 */ /* 0x000fc40008000000 */
[----:B------:R0:W-:Y:S02]  /*4fe0*/  UTMALDG.3D [UR8], [UR22], desc[UR6] ;  /* 0x00000608160075b4 */ /* 0x0001e40008011000 */
[----:B0-----:R-:W-:Y:S05]  /*4ff0*/  @P3 BRA `(.L_x_107) ;  /* 0xfffffffc00503947 */ /* 0x001fea000383ffff */
.L_x_103:
[----:B------:R-:W-:Y:S05]  /*5000*/  BSYNC B1 ;  /* 0x0000000000017941 */ /* 0x000fea0003800000 */
.L_x_102:
[----:B------:R-:W2:Y:S01]  /*5010*/  LDL.64 R10, [R1] ;  /* 0x00000000010a7983 */ /* 0x000ea20000100a00 */
[----:B------:R-:W-:Y:S01]  /*5020*/  LOP3.LUT P4, RZ, R8, 0xff, RZ, 0xc0, !PT ;  /* 0x000000ff08ff7812 */ /* 0x000fe2000788c0ff */
[----:B------:R-:W-:Y:S01]  /*5030*/  VIADD R9, R6, UR40 ;  /* 0x0000002806097c36 */ /* 0x000fe20008000000 */
[----:B------:R-:W-:Y:S01]  /*5040*/  ULDC.64 UR4, c[0x0][0x650] ;  /* 0x0001940000047ab9 */ /* 0x000fe20000000a00 */
[----:B------:R-:W-:Y:S01]  /*5050*/  IMAD.U32 R4, RZ, RZ, UR40 ;  /* 0x00000028ff047e24 */ /* 0x000fe2000f8e00ff */
[----:B------:R-:W-:Y:S01]  /*5060*/  UISETP.GE.U32.AND UP0, UPT, UR40, 0x1c, UPT ;  /* 0x0000001c2800788c */ /* 0x000fe2000bf06070 */
[----:B------:R-:W-:Y:S01]  /*5070*/  BSSY B1, `(.L_x_108) ;  /* 0x000006f000017945 */ /* 0x000fe20003800000 */
[----:B------:R-:W-:Y:S01]  /*5080*/  ISETP.GT.U32.AND P1, PT, R9, 0x1b, PT ;  /* 0x0000001b0900780c */ /* 0x000fe20003f24070 */
[----:B------:R-:W-:Y:S01]  /*5090*/  IMAD.MOV.U32 R19, RZ, RZ, -0x1 ;  /* 0xffffffffff137424 */ /* 0x000fe200078e00ff */
[----:B------:R-:W-:Y:S01]  /*50a0*/  PRMT R8, RZ, 0x7610, R8 ;  /* 0x00007610ff087816 */ /* 0x000fe20000000008 */
[----:B------:R-:W-:Y:S01]  /*50b0*/  IMAD.MOV.U32 R22, RZ, RZ, -0x1 ;  /* 0xffffffffff167424 */ /* 0x000fe200078e00ff */
[----:B------:R-:W-:-:S02]  /*50c0*/  ISETP.LT.U32.AND P1, PT, R4, 0x1c, P1 ;  /* 0x0000001c0400780c */ /* 0x000fc40000f21070 */
[----:B------:R-:W-:Y:S01]  /*50d0*/  PLOP3.LUT P3, PT, PT, PT, UP0, 0x80, 0x0 ;  /* 0x000000000000781c */ /* 0x000fe20003f6f008 */
[----:B------:R-:W0:Y:S01]  /*50e0*/  @P4 S2R R3, SR_CgaCtaId ;  /* 0x0000000000034919 */ /* 0x000e220000008800 */
[----:B------:R-:W-:Y:S02]  /*50f0*/  @P4 MOV R2, 0x400 ;  /* 0x0000040000024802 */ /* 0x000fe40000000f00 */
[----:B------:R-:W-:-:S04]  /*5100*/  SEL R5, RZ, 0x1, !P1 ;  /* 0x00000001ff057807 */ /* 0x000fc80004800000 */
[----:B------:R-:W-:Y:S02]  /*5110*/  LOP3.LUT R0, R0, R5, RZ, 0x3c, !PT ;  /* 0x0000000500007212 */ /* 0x000fe400078e3cff */
[----:B0-----:R-:W-:-:S04]  /*5120*/  @P4 LEA R2, R3, R2, 0x18 ;  /* 0x0000000203024211 */ /* 0x001fc800078ec0ff */
[----:B------:R0:W-:Y:S02]  /*5130*/  @P4 SYNCS.ARRIVE.TRANS64.A1T0 RZ, [R2+URZ+0x1f8], RZ ;  /* 0x0001f8ff02ff49a7 */ /* 0x0001e4000810003f */
[----:B0-----:R-:W-:-:S05]  /*5140*/  SHF.R.U32.HI R2, RZ, 0x2, R9 ;  /* 0x00000002ff027819 */ /* 0x001fca0000011609 */
[----:B------:R-:W-:-:S04]  /*5150*/  IMAD.WIDE.U32 R2, R2, 0x24924925, RZ ;  /* 0x2492492502027825 */ /* 0x000fc800078e00ff */
[----:B------:R-:W-:Y:S01]  /*5160*/  IMAD R6, R3, -0x1c, R9 ;  /* 0xffffffe403067824 */ /* 0x000fe200078e0209 */
[--C-:B------:R-:W-:Y:S01]  /*5170*/  @P3 LOP3.LUT R0, R0, 0x1, R3.reuse, 0x78, !PT ;  /* 0x0000000100003812 */ /* 0x100fe200078e7803 */
[----:B------:R-:W-:Y:S01]  /*5180*/  IMAD.MOV.U32 R2, RZ, RZ, -0x1 ;  /* 0xffffffffff027424 */ /* 0x000fe200078e00ff */
[----:B------:R-:W-:Y:S02]  /*5190*/  PRMT R3, RZ, 0x7610, R3 ;  /* 0x00007610ff037816 */ /* 0x000fe40000000003 */
[----:B--2---:R-:W-:-:S04]  /*51a0*/  IADD3 R18, P4, R18, R10, RZ ;  /* 0x0000000a12127210 */ /* 0x004fc80007f9e0ff */
[----:B------:R-:W-:Y:S01]  /*51b0*/  ISETP.GE.U32.AND P1, PT, R18, UR4, PT ;  /* 0x0000000412007c0c */ /* 0x000fe2000bf26070 */
[----:B------:R-:W-:-:S05]  /*51c0*/  IMAD.X R17, R17, 0x1, R23, P4 ;  /* 0x0000000111117824 */ /* 0x000fca00020e0617 */
[----:B------:R-:W-:-:S13]  /*51d0*/  ISETP.GE.U32.AND.EX P1, PT, R17, UR5, PT, P1 ;  /* 0x0000000511007c0c */ /* 0x000fda000bf26110 */
[----:B------:R-:W-:Y:S05]  /*51e0*/  @P1 BRA `(.L_x_109) ;  /* 0x00000004005c1947 */ /* 0x000fea0003800000 */
[----:B------:R-:W0:Y:S01]  /*51f0*/  S2R R11, SR_CTAID.X ;  /* 0x00000000000b7919 */ /* 0x000e220000002500 */
[----:B------:R-:W-:Y:S01]  /*5200*/  ULDC.64 UR4, c[0x0][0x628] ;  /* 0x00018a0000047ab9 */ /* 0x000fe20000000a00 */
[----:B------:R-:W1:Y:S01]  /*5210*/  LDC R12, c[0x0][0x144] ;  /* 0x00005100ff0c7b82 */ /* 0x000e620000000800 */
[----:B------:R-:W-:Y:S01]  /*5220*/  ISETP.NE.U32.AND P1, PT, RZ, UR4, PT ;  /* 0x00000004ff007c0c */ /* 0x000fe2000bf25070 */
[----:B------:R-:W2:Y:S01]  /*5230*/  S2R R9, SR_CTAID.Y ;  /* 0x0000000000097919 */ /* 0x000ea20000002600 */
[----:B------:R-:W-:Y:S01]  /*5240*/  ULDC UR6, c[0x0][0x150] ;  /* 0x0000540000067ab9 */ /* 0x000fe20000000800 */
[----:B------:R-:W-:Y:S01]  /*5250*/  ULDC UR7, c[0x0][0x630] ;  /* 0x00018c0000077ab9 */ /* 0x000fe20000000800 */
[----:B------:R-:W-:Y:S01]  /*5260*/  ISETP.NE.AND.EX P1, PT, RZ, UR5, PT, P1 ;  /* 0x00000005ff007c0c */ /* 0x000fe2000bf25310 */
[----:B------:R-:W-:Y:S01]  /*5270*/  IMAD.MOV.U32 R2, RZ, RZ, R18 ;  /* 0x000000ffff027224 */ /* 0x000fe200078e0012 */
[----:B0-----:R-:W-:-:S05]  /*5280*/  I2FP.F32.U32 R3, R11 ;  /* 0x0000000b00037245 */ /* 0x001fca0000201000 */
[----:B------:R-:W-:Y:S01]  /*5290*/  FMUL R14, R3, UR6 ;  /* 0x00000006030e7c20 */ /* 0x000fe20008400000 */
[----:B------:R-:W-:-:S05]  /*52a0*/  IMAD.MOV.U32 R3, RZ, RZ, R17 ;  /* 0x000000ffff037224 */ /* 0x000fca00078e0011 */
[----:B--2---:R-:W-:Y:S05]  /*52b0*/  @!P1 BRA `(.L_x_110) ;  /* 0x0000000000289947 */ /* 0x004fea0003800000 */
[----:B------:R-:W-:Y:S02]  /*52c0*/  ULDC UR6, c[0x0][0x634] ;  /* 0x00018d0000067ab9 */ /* 0x000fe40000000800 */
[----:B------:R-:W-:-:S05]  /*52d0*/  IADD3 R3, P1, R18, UR6, RZ ;  /* 0x0000000612037c10 */ /* 0x000fca000ff3e0ff */
[----:B------:R-:W-:-:S04]  /*52e0*/  IMAD.X R13, RZ, RZ, R17, P1 ;  /* 0x000000ffff0d7224 */ /* 0x000fc800008e0611 */
[----:B------:R-:W-:-:S04]  /*52f0*/  IMAD.WIDE.U32 R4, R13, UR4, RZ ;  /* 0x000000040d047c25 */ /* 0x000fc8000f8e00ff */
[----:B------:R-:W-:-:S04]  /*5300*/  IMAD.WIDE.U32 R4, P1, R3, UR5, R4 ;  /* 0x0000000503047c25 */ /* 0x000fc8000f820004 */
[----:B------:R-:W-:-:S04]  /*5310*/  IMAD.WIDE.U32 R2, R3, UR4, RZ ;  /* 0x0000000403027c25 */ /* 0x000fc8000f8e00ff */
[----:B------:R-:W-:Y:S01]  /*5320*/  IMAD.MOV.U32 R2, RZ, RZ, R5 ;  /* 0x000000ffff027224 */ /* 0x000fe200078e0005 */
[----:B------:R-:W-:Y:S01]  /*5330*/  IADD3 RZ, P3, R3, R4, RZ ;  /* 0x0000000403ff7210 */ /* 0x000fe20007f7e0ff */
[----:B------:R-:W-:-:S04]  /*5340*/  IMAD.X R3, RZ, RZ, RZ, P1 ;  /* 0x000000ffff037224 */ /* 0x000fc800008e06ff */
[----:B------:R-:W-:-:S08]  /*5350*/  IMAD.WIDE.U32.X R2, R13, UR5, R2, P3 ;  /* 0x000000050d027c25 */ /* 0x000fd000098e0402 */
.L_x_110:
[--C-:B------:R-:W-:Y:S01]  /*5360*/  SHF.R.U64 R10, R2, UR7, R3.reuse ;  /* 0x00000007020a7c19 */ /* 0x100fe20008001203 */
[----:B------:R-:W0:Y:S01]  /*5370*/  F2I.U32.TRUNC.NTZ R14, R14 ;  /* 0x0000000e000e7305 */ /* 0x000e22000020f000 */
[----:B------:R-:W-:Y:S01]  /*5380*/  SHF.R.U32.HI R2, RZ, UR7, R3 ;  /* 0x00000007ff027c19 */ /* 0x000fe20008011603 */
[----:B------:R-:W-:Y:S01]  /*5390*/  ULDC.64 UR4, c[0x0][0x620] ;  /* 0x0001880000047ab9 */ /* 0x000fe20000000a00 */
[----:B------:R-:W-:Y:S01]  /*53a0*/  IADD3 R5, P1, RZ, -R10, RZ ;  /* 0x8000000aff057210 */ /* 0x000fe20007f3e0ff */
[----:B------:R-:W-:Y:S01]  /*53b0*/  IMAD.MOV.U32 R3, RZ, RZ, R17 ;  /* 0x000000ffff037224 */ /* 0x000fe200078e0011 */
[----:B------:R-:W-:-:S03]  /*53c0*/  ULDC.64 UR6, c[0x0][0x640] ;  /* 0x0001900000067ab9 */ /* 0x000fc60000000a00 */
[----:B------:R-:W-:Y:S01]  /*53d0*/  IMAD.X R2, RZ, RZ, ~R2, P1 ;  /* 0x000000ffff027224 */ /* 0x000fe200008e0e02 */
[----:B------:R-:W-:-:S03]  /*53e0*/  ISETP.NE.U32.AND P1, PT, RZ, UR6, PT ;  /* 0x00000006ff007c0c */ /* 0x000fc6000bf25070 */
[----:B------:R-:W-:Y:S01]  /*53f0*/  IMAD R4, R2, UR4, RZ ;  /* 0x0000000402047c24 */ /* 0x000fe2000f8e02ff */
[----:B------:R-:W-:Y:S01]  /*5400*/  ISETP.NE.AND.EX P1, PT, RZ, UR7, PT, P1 ;  /* 0x00000007ff007c0c */ /* 0x000fe2000bf25310 */
[----:B------:R-:W-:-:S04]  /*5410*/  IMAD.MOV.U32 R2, RZ, RZ, R18 ;  /* 0x000000ffff027224 */ /* 0x000fc800078e0012 */
[----:B------:R-:W-:Y:S01]  /*5420*/  IMAD.WIDE.U32 R2, R5, UR4, R2 ;  /* 0x0000000405027c25 */ /* 0x000fe2000f8e0002 */
[----:B------:R-:W-:-:S03]  /*5430*/  ULDC UR4, c[0x0][0x618] ;  /* 0x0001860000047ab9 */ /* 0x000fc60000000800 */
[----:B------:R-:W-:Y:S01]  /*5440*/  IMAD R5, R5, UR5, R4 ;  /* 0x0000000505057c24 */ /* 0x000fe2000f8e0204 */
[----:B------:R-:W-:Y:S01]  /*5450*/  ULDC UR5, c[0x0][0x154] ;  /* 0x0000550000057ab9 */ /* 0x000fe20000000800 */
[----:B0-----:R-:W-:Y:S02]  /*5460*/  IMAD.MOV R4, RZ, RZ, -R14 ;  /* 0x000000ffff047224 */ /* 0x001fe400078e0a0e */
[----:B------:R-:W0:Y:S01]  /*5470*/  LDC R14, c[0x0][0x148] ;  /* 0x00005200ff0e7b82 */ /* 0x000e220000000800 */
[----:B------:R-:W-:Y:S02]  /*5480*/  IMAD.IADD R3, R3, 0x1, R5 ;  /* 0x0000000103037824 */ /* 0x000fe400078e0205 */
[----:B-1----:R-:W-:Y:S01]  /*5490*/  IMAD R11, R12, R4, R11 ;  /* 0x000000040c0b7224 */ /* 0x002fe200078e020b */
[----:B------:R-:W-:Y:S02]  /*54a0*/  I2FP.F32.U32 R4, R9 ;  /* 0x0000000900047245 */ /* 0x000fe40000201000 */
[----:B------:R-:W-:-:S02]  /*54b0*/  SHF.R.U64 R12, R2, UR4, R3 ;  /* 0x00000004020c7c19 */ /* 0x000fc40008001203 */
[----:B------:R-:W-:Y:S01]  /*54c0*/  SHF.R.U32.HI R3, RZ, UR4, R3 ;  /* 0x00000004ff037c19 */ /* 0x000fe20008011603 */
[----:B------:R-:W-:Y:S01]  /*54d0*/  FMUL R4, R4, UR5 ;  /* 0x0000000504047c20 */ /* 0x000fe20008400000 */
[----:B------:R-:W-:Y:S02]  /*54e0*/  ULDC UR4, c[0x0][0x608] ;  /* 0x0001820000047ab9 */ /* 0x000fe40000000800 */
[--C-:B------:R-:W-:Y:S01]  /*54f0*/  SHF.R.U64 R15, R12, UR4, R3.reuse ;  /* 0x000000040c0f7c19 */ /* 0x100fe20008001203 */
[----:B------:R1:W2:Y:S01]  /*5500*/  F2I.U32.TRUNC.NTZ R20, R4 ;  /* 0x0000000400147305 */ /* 0x0002a2000020f000 */
[----:B------:R-:W-:Y:S01]  /*5510*/  SHF.R.U32.HI R2, RZ, UR4, R3 ;  /* 0x00000004ff027c19 */ /* 0x000fe20008011603 */
[----:B------:R-:W-:-:S03]  /*5520*/  ULDC UR4, c[0x0][0x658] ;  /* 0x0001960000047ab9 */ /* 0x000fc60000000800 */
[--C-:B------:R-:W-:Y:S02]  /*5530*/  SHF.R.U64 R13, R15, UR4, R2.reuse ;  /* 0x000000040f0d7c19 */ /* 0x100fe40008001202 */
[----:B------:R-:W-:-:S03]  /*5540*/  SHF.R.U32.HI R19, RZ, UR4, R2 ;  /* 0x00000004ff137c19 */ /* 0x000fc60008011602 */
[----:B------:R-:W-:Y:S02]  /*5550*/  IMAD.MOV.U32 R2, RZ, RZ, R13 ;  /* 0x000000ffff027224 */ /* 0x000fe400078e000d */
[----:B------:R-:W-:Y:S01]  /*5560*/  IMAD.MOV.U32 R3, RZ, RZ, R19 ;  /* 0x000000ffff037224 */ /* 0x000fe200078e0013 */
[----:B-1----:R-:W-:Y:S06]  /*5570*/  @!P1 BRA `(.L_x_111) ;  /* 0x0000000000289947 */ /* 0x002fec0003800000 */
        /* <DEDUP_REMOVED lines=10> */
.L_x_111:
[----:B------:R-:W1:Y:S01]  /*5620*/  LDC R4, c[0x0][0x65c] ;  /* 0x00019700ff047b82 */ /* 0x000e620000000800 */
[----:B------:R-:W-:Y:S01]  /*5630*/  ULDC UR4, c[0x0][0x648] ;  /* 0x0001920000047ab9 */ /* 0x000fe20000000800 */
[----:B------:R-:W-:Y:S01]  /*5640*/  LOP3.LUT R15, R15, UR16, RZ, 0xc0, !PT ;  /* 0x000000100f0f7c12 */ /* 0x000fe2000f8ec0ff */
[----:B--2---:R-:W-:Y:S01]  /*5650*/  IMAD.MOV R20, RZ, RZ, -R20 ;  /* 0x000000ffff147224 */ /* 0x004fe200078e0a14 */
[----:B------:R-:W-:Y:S01]  /*5660*/  SHF.R.U64 R2, R2, UR4, R3 ;  /* 0x0000000402027c19 */ /* 0x000fe20008001203 */
[----:B------:R-:W-:Y:S01]  /*5670*/  ULDC UR4, c[0x0][0x638] ;  /* 0x00018e0000047ab9 */ /* 0x000fe20000000800 */
[----:B------:R-:W-:Y:S01]  /*5680*/  LOP3.LUT R12, R12, UR15, RZ, 0xc0, !PT ;  /* 0x0000000f0c0c7c12 */ /* 0x000fe2000f8ec0ff */
[----:B------:R-:W-:Y:S01]  /*5690*/  ULDC UR5, c[0x0][0x610] ;  /* 0x0001840000057ab9 */ /* 0x000fe20000000800 */
[----:B------:R-:W-:Y:S01]  /*56a0*/  IMAD.MOV.U32 R3, RZ, RZ, 0x1 ;  /* 0x00000001ff037424 */ /* 0x000fe200078e00ff */
[----:B-1----:R-:W-:Y:S01]  /*56b0*/  ISETP.NE.AND P1, PT, R4, 0x1, PT ;  /* 0x000000010400780c */ /* 0x002fe20003f25270 */
[----:B------:R-:W-:-:S02]  /*56c0*/  IMAD.MOV R4, RZ, RZ, -R2 ;  /* 0x000000ffff047224 */ /* 0x000fc400078e0a02 */
[----:B------:R-:W-:Y:S02]  /*56d0*/  IMAD R2, R2, UR17, R15 ;  /* 0x0000001102027c24 */ /* 0x000fe4000f8e020f */
[----:B------:R-:W-:Y:S01]  /*56e0*/  IMAD R13, R4, UR4, R13 ;  /* 0x00000004040d7c24 */ /* 0x000fe2000f8e020d */
[----:B------:R-:W-:-:S07]  /*56f0*/  ULDC UR4, c[0x0][0x600] ;  /* 0x0001800000047ab9 */ /* 0x000fce0000000800 */
[----:B0-----:R-:W-:-:S04]  /*5700*/  @P1 IMAD R11, R14, R20, R9 ;  /* 0x000000140e0b1224 */ /* 0x001fc800078e0209 */
[----:B------:R-:W-:Y:S02]  /*5710*/  IMAD R11, R2, UR5, R11 ;  /* 0x00000005020b7c24 */ /* 0x000fe4000f8e020b */
[----:B------:R-:W-:-:S05]  /*5720*/  IMAD R2, R13, UR4, R12 ;  /* 0x000000040d027c24 */ /* 0x000fca000f8e020c */
[----:B------:R-:W-:Y:S02]  /*5730*/  SEL R22, R2, R11, !P1 ;  /* 0x0000000b02167207 */ /* 0x000fe40004800000 */
[----:B------:R-:W-:Y:S01]  /*5740*/  SEL R19, R11, R2, !P1 ;  /* 0x000000020b137207 */ /* 0x000fe20004800000 */
[----:B------:R-:W-:-:S07]  /*5750*/  IMAD.MOV.U32 R2, RZ, RZ, R10 ;  /* 0x000000ffff027224 */ /* 0x000fce00078e000a */
.L_x_109:
[----:B------:R-:W-:Y:S05]  /*5760*/  BSYNC B1 ;  /* 0x0000000000017941 */ /* 0x000fea0003800000 */
.L_x_108:
[----:B------:R-:W-:-:S13]  /*5770*/  LOP3.LUT P1, RZ, R3, 0xff, RZ, 0xc0, !PT ;  /* 0x000000ff03ff7812 */ /* 0x000fda000782c0ff */
[----:B------:R-:W-:Y:S05]  /*5780*/  @P1 BRA `(.L_x_112) ;  /* 0xfffffff400381947 */ /* 0x000fea000383ffff */
[----:B------:R-:W-:Y:S05]  /*5790*/  BSYNC B0 ;  /* 0x0000000000007941 */ /* 0x000fea0003800000 */
.L_x_100:
[----:B------:R-:W-:-:S03]  /*57a0*/  UMOV UR4, 0xffffffff ;  /* 0xffffffff00047882 */ /* 0x000fc60000000000 */
[----:B------:R-:W-:Y:S05]  /*57b0*/  BRA.DIV UR4, `(.L_x_113) ;  /* 0x0000001204a07947 */ /* 0x000fea000b800000 */
[----:B------:R-:W-:-:S13]  /*57c0*/  ELECT P6, URZ, PT ;  /* 0x00000000003f782f */ /* 0x000fda00038c0000 */
.L_x_153:
[----:B------:R-:W-:Y:S04]  /*57d0*/  BSSY B0, `(.L_x_114) ;  /* 0x0000103000007945 */ /* 0x000fe80003800000 */
[----:B------:R-:W-:Y:S05]  /*57e0*/  @!P6 BRA `(.L_x_115) ;  /* 0x000000100004e947 */ /* 0x000fea0003800000 */
[----:B------:R-:W-:-:S04]  /*57f0*/  LOP3.LUT R16, R16, 0x2, RZ, 0xfc, !PT ;  /* 0x0000000210107812 */ /* 0x000fc800078efcff */
[----:B------:R-:W-:-:S13]  /*5800*/  ISETP.NE.AND P0, PT, R16, 0x3, PT ;  /* 0x000000031000780c */ /* 0x000fda0003f05270 */
[----:B------:R-:W-:Y:S05]  /*5810*/  @!P0 BRA `(.L_x_116) ;  /* 0x0000000000048947 */ /* 0x000fea0003800000 */
[----:B------:R-:W-:Y:S01]  /*5820*/  BPT.TRAP 0x1 ;  /* 0x000000040000795c */ /* 0x000fe20000300000 */
.L_x_116:
[----:B------:R-:W0:Y:S01]  /*5830*/  S2R R3, SR_CgaCtaId ;  /* 0x0000000000037919 */ /* 0x000e220000008800 */
[----:B------:R-:W-:-:S04]  /*5840*/  MOV R2, 0x400 ;  /* 0x0000040000027802 */ /* 0x000fc80000000f00 */
[----:B0-----:R-:W-:Y:S02]  /*5850*/  LEA R3, R3, R2, 0x18 ;  /* 0x0000000203037211 */ /* 0x001fe400078ec0ff */
[----:B------:R-:W-:-:S03]  /*5860*/  SHF.L.U32 R2, R0, 0x1f, RZ ;  /* 0x0000001f00027819 */ /* 0x000fc600000006ff */
[----:B------:R-:W-:-:S04]  /*5870*/  VIADD R3, R3, 0xe0 ;  /* 0x000000e003037836 */ /* 0x000fc80000000000 */
[C---:B------:R-:W-:Y:S02]  /*5880*/  IMAD R7, R6.reuse, 0x8, R3 ;  /* 0x0000000806077824 */ /* 0x040fe400078e0203 */
[----:B------:R-:W-:Y:S02]  /*5890*/  VIADD R6, R6, 0x1 ;  /* 0x0000000106067836 */ /* 0x000fe40000000000 */
[----:B------:R-:W0:Y:S03]  /*58a0*/  SYNCS.PHASECHK.TRANS64.TRYWAIT P0, [R7+URZ], R2 ;  /* 0x00000002070075a7 */ /* 0x000e26000800017f */
[----:B------:R-:W-:-:S04]  /*58b0*/  ISETP.NE.AND P1, PT, R6, 0x1c, PT ;  /* 0x0000001c0600780c */ /* 0x000fc80003f25270 */
[----:B------:R-:W-:Y:S02]  /*58c0*/  SEL R5, RZ, 0x1, P1 ;  /* 0x00000001ff057807 */ /* 0x000fe40000800000 */
[----:B------:R-:W-:Y:S02]  /*58d0*/  SEL R6, R6, RZ, P1 ;  /* 0x000000ff06067207 */ /* 0x000fe40000800000 */
[----:B------:R-:W-:-:S03]  /*58e0*/  LOP3.LUT R5, R0, R5, RZ, 0x3c, !PT ;  /* 0x0000000500057212 */ /* 0x000fc600078e3cff */
[----:B------:R-:W-:Y:S01]  /*58f0*/  IMAD R9, R6, 0x8, R3 ;  /* 0x0000000806097824 */ /* 0x000fe200078e0203 */
[----:B------:R-:W-:Y:S01]  /*5900*/  SHF.L.U32 R4, R5, 0x1f, RZ ;  /* 0x0000001f05047819 */ /* 0x000fe200000006ff */
[----:B0-----:R-:W-:Y:S06]  /*5910*/  @!P0 BRA `(.L_x_117) ;  /* 0x0000001000688947 */ /* 0x001fec0003800000 */
.L_x_154:
[----:B------:R-:W1:Y:S01]  /*5920*/  SYNCS.PHASECHK.TRANS64.TRYWAIT P0, [R9+URZ], R4 ;  /* 0x00000004090075a7 */ /* 0x000e62000800017f */
[----:B------:R-:W-:-:S05]  /*5930*/  VIADD R0, R6, 0x1 ;  /* 0x0000000106007836 */ /* 0x000fca0000000000 */
[----:B------:R-:W-:-:S04]  /*5940*/  ISETP.NE.AND P1, PT, R0, 0x1c, PT ;  /* 0x0000001c0000780c */ /* 0x000fc80003f25270 */
[----:B0-----:R-:W-:Y:S02]  /*5950*/  SEL R2, RZ, 0x1, P1 ;  /* 0x00000001ff027807 */ /* 0x001fe40000800000 */
[----:B------:R-:W-:Y:S02]  /*5960*/  SEL R0, R0, RZ, P1 ;  /* 0x000000ff00007207 */ /* 0x000fe40000800000 */
[----:B------:R-:W-:-:S03]  /*5970*/  LOP3.LUT R7, R5, R2, RZ, 0x3c, !PT ;  /* 0x0000000205077212 */ /* 0x000fc600078e3cff */
[----:B------:R-:W-:Y:S01]  /*5980*/  IMAD R6, R0, 0x8, R3 ;  /* 0x0000000800067824 */ /* 0x000fe200078e0203 */
[----:B------:R-:W-:Y:S01]  /*5990*/  SHF.L.U32 R5, R7, 0x1f, RZ ;  /* 0x0000001f07057819 */ /* 0x000fe200000006ff */
[----:B-1----:R-:W-:Y:S06]  /*59a0*/  @!P0 BRA `(.L_x_118) ;  /* 0x0000001000588947 */ /* 0x002fec0003800000 */
.L_x_155:
[----:B------:R-:W1:Y:S01]  /*59b0*/  SYNCS.PHASECHK.TRANS64.TRYWAIT P0, [R6+URZ], R5 ;  /* 0x00000005060075a7 */ /* 0x000e62000800017f */
[----:B------:R-:W-:-:S05]  /*59c0*/  VIADD R0, R0, 0x1 ;  /* 0x0000000100007836 */ /* 0x000fca0000000000 */
[----:B------:R-:W-:-:S04]  /*59d0*/  ISETP.NE.AND P1, PT, R0, 0x1c, PT ;  /* 0x0000001c0000780c */ /* 0x000fc80003f25270 */
[----:B------:R-:W-:Y:S02]  /*59e0*/  SEL R2, RZ, 0x1, P1 ;  /* 0x00000001ff027807 */ /* 0x000fe40000800000 */
[----:B------:R-:W-:Y:S02]  /*59f0*/  SEL R0, R0, RZ, P1 ;  /* 0x000000ff00007207 */ /* 0x000fe40000800000 */
[----:B------:R-:W-:-:S03]  /*5a00*/  LOP3.LUT R7, R7, R2, RZ, 0x3c, !PT ;  /* 0x0000000207077212 */ /* 0x000fc600078e3cff */
[----:B0-----:R-:W-:Y:S01]  /*5a10*/  IMAD R9, R0, 0x8, R3 ;  /* 0x0000000800097824 */ /* 0x001fe200078e0203 */
[----:B------:R-:W-:Y:S01]  /*5a20*/  SHF.L.U32 R4, R7, 0x1f, RZ ;  /* 0x0000001f07047819 */ /* 0x000fe200000006ff */
[----:B-1----:R-:W-:Y:S06]  /*5a30*/  @!P0 BRA `(.L_x_119) ;  /* 0x0000001000488947 */ /* 0x002fec0003800000 */
.L_x_156:
        /* <DEDUP_REMOVED lines=9> */
.L_x_157:
        /* <DEDUP_REMOVED lines=9> */
.L_x_158:
        /* <DEDUP_REMOVED lines=9> */
.L_x_159:
        /* <DEDUP_REMOVED lines=9> */
.L_x_160:
        /* <DEDUP_REMOVED lines=9> */
.L_x_161:
        /* <DEDUP_REMOVED lines=9> */
.L_x_162:
        /* <DEDUP_REMOVED lines=9> */
.L_x_163:
        /* <DEDUP_REMOVED lines=9> */
.L_x_164:
        /* <DEDUP_REMOVED lines=9> */
.L_x_165:
        /* <DEDUP_REMOVED lines=9> */
.L_x_166:
        /* <DEDUP_REMOVED lines=9> */
.L_x_167:
        /* <DEDUP_REMOVED lines=9> */
.L_x_168:
        /* <DEDUP_REMOVED lines=9> */
.L_x_169:
        /* <DEDUP_REMOVED lines=9> */
.L_x_170:
        /* <DEDUP_REMOVED lines=9> */
.L_x_171:
        /* <DEDUP_REMOVED lines=9> */
.L_x_172:
        /* <DEDUP_REMOVED lines=9> */
.L_x_173:
        /* <DEDUP_REMOVED lines=9> */
.L_x_174:
        /* <DEDUP_REMOVED lines=9> */
.L_x_175:
        /* <DEDUP_REMOVED lines=9> */
.L_x_176:
        /* <DEDUP_REMOVED lines=9> */
.L_x_177:
        /* <DEDUP_REMOVED lines=9> */
.L_x_178:
        /* <DEDUP_REMOVED lines=9> */
.L_x_179:
[----:B------:R-:W1:Y:S01]  /*6730*/  SYNCS.PHASECHK.TRANS64.TRYWAIT P0, [R6+URZ], R5 ;  /* 0x00000005060075a7 */ /* 0x000e62000800017f */
[----:B------:R-:W-:-:S05]  /*6740*/  VIADD R0, R0, 0x1 ;  /* 0x0000000100007836 */ /* 0x000fca0000000000 */
[----:B------:R-:W-:-:S04]  /*6750*/  ISETP.NE.AND P1, PT, R0, 0x1c, PT ;  /* 0x0000001c0000780c */ /* 0x000fc80003f25270 */
[----:B------:R-:W-:Y:S02]  /*6760*/  SEL R2, RZ, 0x1, P1 ;  /* 0x00000001ff027807 */ /* 0x000fe40000800000 */
[----:B------:R-:W-:Y:S02]  /*6770*/  SEL R0, R0, RZ, P1 ;  /* 0x000000ff00007207 */ /* 0x000fe40000800000 */
[----:B------:R-:W-:Y:S01]  /*6780*/  LOP3.LUT R2, R7, R2, RZ, 0x3c, !PT ;  /* 0x0000000207027212 */ /* 0x000fe200078e3cff */
[----:B-1----:R-:W-:Y:S06]  /*6790*/  @!P0 BRA `(.L_x_143) ;  /* 0x0000000800d08947 */ /* 0x002fec0003800000 */
.L_x_180:
[----:B------:R-:W-:Y:S01]  /*67a0*/  IMAD R3, R0, 0x8, R3 ;  /* 0x0000000800037824 */ /* 0x000fe200078e0203 */
[----:B------:R-:W-:-:S07]  /*67b0*/  SHF.L.U32 R0, R2, 0x1f, RZ ;  /* 0x0000001f02007819 */ /* 0x000fce00000006ff */
.L_x_144:
[----:B--2---:R2:W3:Y:S02]  /*67c0*/  SYNCS.PHASECHK.TRANS64.TRYWAIT P0, [R3+URZ], R0 ;  /* 0x00000000030075a7 */ /* 0x0044e4000800017f */
[----:B---3--:R-:W-:Y:S05]  /*67d0*/  @!P0 NANOSLEEP.SYNCS 0x989680 ;  /* 0x009896800000895d */ /* 0x008fea0003900000 */
[----:B------:R-:W3:Y:S02]  /*67e0*/  @!P0 SYNCS.PHASECHK.TRANS64 P0, [R3+URZ], R0 ;  /* 0x00000000030085a7 */ /* 0x000ee4000800007f */
[----:B---3--:R-:W-:Y:S05]  /*67f0*/  @!P0 BRA `(.L_x_144) ;  /* 0xfffffffc00f08947 */ /* 0x008fea000383ffff */
.L_x_115:
[----:B------:R-:W-:Y:S05]  /*6800*/  BSYNC B0 ;  /* 0x0000000000007941 */ /* 0x000fea0003800000 */
.L_x_114:
[----:B------:R-:W-:Y:S05]  /*6810*/  EXIT ;  /* 0x000000000000794d */ /* 0x000fea0003800000 */
.L_x_16:
[----:B-1----:R1:W2:Y:S02]  /*6820*/  SYNCS.PHASECHK.TRANS64.TRYWAIT P0, [R63+URZ], R0 ;  /* 0x000000003f0075a7 */ /* 0x0022a4000800017f */
[----:B--2---:R-:W-:Y:S05]  /*6830*/  @!P0 NANOSLEEP.SYNCS 0x989680 ;  /* 0x009896800000895d */ /* 0x004fea0003900000 */
[----:B------:R-:W2:Y:S02]  /*6840*/  @!P0 SYNCS.PHASECHK.TRANS64 P0, [R63+URZ], R0 ;  /* 0x000000003f0085a7 */ /* 0x000ea4000800007f */
[----:B--2---:R-:W-:Y:S05]  /*6850*/  @!P0 BRA `(.L_x_16) ;  /* 0xfffffffc00f08947 */ /* 0x004fea000383ffff */
[----:B------:R-:W-:Y:S05]  /*6860*/  BRA `(.L_x_145) ;  /* 0xffffffac00f07947 */ /* 0x000fea000383ffff */
.L_x_21:
[----:B--2---:R2:W3:Y:S02]  /*6870*/  SYNCS.PHASECHK.TRANS64.TRYWAIT P1, [R3+URZ], R0 ;  /* 0x00000000030075a7 */ /* 0x0044e4000802017f */
[----:B---3--:R-:W-:Y:S05]  /*6880*/  @!P1 NANOSLEEP.SYNCS 0x989680 ;  /* 0x009896800000995d */ /* 0x008fea0003900000 */
[----:B------:R-:W3:Y:S02]  /*6890*/  @!P1 SYNCS.PHASECHK.TRANS64 P1, [R3+URZ], R0 ;  /* 0x00000000030095a7 */ /* 0x000ee4000802007f */
[----:B---3--:R-:W-:Y:S05]  /*68a0*/  @!P1 BRA `(.L_x_21) ;  /* 0xfffffffc00f09947 */ /* 0x008fea000383ffff */
[----:B------:R-:W-:Y:S05]  /*68b0*/  BRA `(.L_x_20) ;  /* 0xffffffb000547947 */ /* 0x000fea000383ffff */
.L_x_26:
[----:B--2---:R-:W-:-:S04]  /*68c0*/  IMAD.U32 R4, RZ, RZ, UR4 ;  /* 0x00000004ff047e24 */ /* 0x004fc8000f8e00ff */
[----:B------:R2:W3:Y:S03]  /*68d0*/  SYNCS.PHASECHK.TRANS64.TRYWAIT P1, [R4+URZ], R3 ;  /* 0x00000003040075a7 */ /* 0x0004e6000802017f */
[----:B---3--:R-:W-:Y:S05]  /*68e0*/  @!P1 NANOSLEEP.SYNCS 0x989680 ;  /* 0x009896800000995d */ /* 0x008fea0003900000 */
[----:B------:R-:W3:Y:S02]  /*68f0*/  @!P1 SYNCS.PHASECHK.TRANS64 P1, [R4+URZ], R3 ;  /* 0x00000003040095a7 */ /* 0x000ee4000802007f */
[----:B---3--:R-:W-:Y:S05]  /*6900*/  @!P1 BRA `(.L_x_26) ;  /* 0xfffffffc00ec9947 */ /* 0x008fea000383ffff */
[----:B------:R-:W-:Y:S05]  /*6910*/  BRA `(.L_x_25) ;  /* 0xffffffb000cc7947 */ /* 0x000fea000383ffff */
.L_x_32:
[----:B---3--:R3:W4:Y:S02]  /*6920*/  SYNCS.PHASECHK.TRANS64.TRYWAIT P0, [R63+URZ+0x10], R0 ;  /* 0x000010003f0075a7 */ /* 0x008724000800017f */
[----:B----4-:R-:W-:Y:S05]  /*6930*/  @!P0 NANOSLEEP.SYNCS 0x989680 ;  /* 0x009896800000895d */ /* 0x010fea0003900000 */
[----:B------:R-:W4:Y:S02]  /*6940*/  @!P0 SYNCS.PHASECHK.TRANS64 P0, [R63+URZ+0x10], R0 ;  /* 0x000010003f0085a7 */ /* 0x000f24000800007f */
[----:B----4-:R-:W-:Y:S05]  /*6950*/  @!P0 BRA `(.L_x_32) ;  /* 0xfffffffc00f08947 */ /* 0x010fea000383ffff */
[----:B------:R-:W-:Y:S05]  /*6960*/  BRA `(.L_x_146) ;  /* 0xffffffb400c47947 */ /* 0x000fea000383ffff */
.L_x_101:
[----:B------:R-:W-:Y:S01]  /*6970*/  BSSY B1, `(.L_x_147) ;  /* 0x0000006000017945 */ /* 0x000fe20003800000 */
[----:B------:R-:W-:-:S07]  /*6980*/  IMAD.MOV.U32 R15, RZ, RZ, -0x1 ;  /* 0xffffffffff0f7424 */ /* 0x000fce00078e00ff */
[----:B-----5:R-:W-:Y:S05]  /*6990*/  WARPSYNC.COLLECTIVE R15, `(.L_x_148) ;  /* 0x000000000f0c7348 */ /* 0x020fea0003c00000 */
[----:B------:R-:W-:Y:S02]  /*69a0*/  ELECT P6, UR62, PT ;  /* 0x00000000003e782f */ /* 0x000fe400038c0000 */
[----:B------:R-:W-:Y:S01]  /*69b0*/  MOV R14, UR62 ;  /* 0x0000003e000e7c02 */ /* 0x000fe20008000f00 */
[----:B-----5:R-:W-:Y:S10]  /*69c0*/  ENDCOLLECTIVE ;  /* 0x000000000000791b */ /* 0x020ff40003800000 */
.L_x_148:
[----:B------:R-:W-:Y:S05]  /*69d0*/  BSYNC B1 ;  /* 0x0000000000017941 */ /* 0x000fea0003800000 */
.L_x_147:
[----:B------:R-:W-:Y:S05]  /*69e0*/  BRA `(.L_x_149) ;  /* 0xffffffe000ac7947 */ /* 0x000fea000383ffff */
.L_x_104:
[----:B0-----:R0:W1:Y:S02]  /*69f0*/  SYNCS.PHASECHK.TRANS64.TRYWAIT P1, [R10+URZ+0xe0], R5 ;  /* 0x0000e0050a0075a7 */ /* 0x001064000802017f */
[----:B-1----:R-:W-:Y:S05]  /*6a00*/  @!P1 NANOSLEEP.SYNCS 0x989680 ;  /* 0x009896800000995d */ /* 0x002fea0003900000 */
[----:B------:R-:W1:Y:S02]  /*6a10*/  @!P1 SYNCS.PHASECHK.TRANS64 P1, [R10+URZ+0xe0], R5 ;  /* 0x0000e0050a0095a7 */ /* 0x000e64000802007f */
[----:B-1----:R-:W-:Y:S05]  /*6a20*/  @!P1 BRA `(.L_x_104) ;  /* 0xfffffffc00f09947 */ /* 0x002fea000383ffff */
[----:B------:R-:W-:Y:S05]  /*6a30*/  BRA `(.L_x_150) ;  /* 0xffffffe000e07947 */ /* 0x000fea000383ffff */
.L_x_113:
[----:B------:R-:W-:Y:S01]  /*6a40*/  BSSY B0, `(.L_x_151) ;  /* 0x0000006000007945 */ /* 0x000fe20003800000 */
[----:B------:R-:W-:-:S07]  /*6a50*/  IMAD.MOV.U32 R15, RZ, RZ, -0x1 ;  /* 0xffffffffff0f7424 */ /* 0x000fce00078e00ff */
[----:B-----5:R-:W-:Y:S05]  /*6a60*/  WARPSYNC.COLLECTIVE R15, `(.L_x_152) ;  /* 0x000000000f0c7348 */ /* 0x020fea0003c00000 */
[----:B------:R-:W-:Y:S02]  /*6a70*/  ELECT P6, UR62, PT ;  /* 0x00000000003e782f */ /* 0x000fe400038c0000 */
[----:B------:R-:W-:Y:S01]  /*6a80*/  MOV R14, UR62 ;  /* 0x0000003e000e7c02 */ /* 0x000fe20008000f00 */
[----:B-----5:R-:W-:Y:S10]  /*6a90*/  ENDCOLLECTIVE ;  /* 0x000000000000791b */ /* 0x020ff40003800000 */
.L_x_152:
[----:B------:R-:W-:Y:S05]  /*6aa0*/  BSYNC B0 ;  /* 0x0000000000007941 */ /* 0x000fea0003800000 */
.L_x_151:
[----:B------:R-:W-:Y:S05]  /*6ab0*/  BRA `(.L_x_153) ;  /* 0xffffffec00447947 */ /* 0x000fea000383ffff */
.L_x_117:
[----:B0-----:R0:W1:Y:S02]  /*6ac0*/  SYNCS.PHASECHK.TRANS64.TRYWAIT P0, [R7+URZ], R2 ;  /* 0x00000002070075a7 */ /* 0x001064000800017f */
[----:B-1----:R-:W-:Y:S05]  /*6ad0*/  @!P0 NANOSLEEP.SYNCS 0x989680 ;  /* 0x009896800000895d */ /* 0x002fea0003900000 */
[----:B------:R-:W1:Y:S02]  /*6ae0*/  @!P0 SYNCS.PHASECHK.TRANS64 P0, [R7+URZ], R2 ;  /* 0x00000002070085a7 */ /* 0x000e64000800007f */
[----:B-1----:R-:W-:Y:S05]  /*6af0*/  @!P0 BRA `(.L_x_117) ;  /* 0xfffffffc00f08947 */ /* 0x002fea000383ffff */
[----:B------:R-:W-:Y:S05]  /*6b00*/  BRA `(.L_x_154) ;  /* 0xffffffec00847947 */ /* 0x000fea000383ffff */
.L_x_118:
[----:B0-----:R0:W1:Y:S02]  /*6b10*/  SYNCS.PHASECHK.TRANS64.TRYWAIT P0, [R9+URZ], R4 ;  /* 0x00000004090075a7 */ /* 0x001064000800017f */
[----:B-1----:R-:W-:Y:S05]  /*6b20*/  @!P0 NANOSLEEP.SYNCS 0x989680 ;  /* 0x009896800000895d */ /* 0x002fea0003900000 */
[----:B------:R-:W1:Y:S02]  /*6b30*/  @!P0 SYNCS.PHASECHK.TRANS64 P0, [R9+URZ], R4 ;  /* 0x00000004090085a7 */ /* 0x000e64000800007f */
[----:B-1----:R-:W-:Y:S05]  /*6b40*/  @!P0 BRA `(.L_x_118) ;  /* 0xfffffffc00f08947 */ /* 0x002fea000383ffff */
[----:B------:R-:W-:Y:S05]  /*6b50*/  BRA `(.L_x_155) ;  /* 0xffffffec00947947 */ /* 0x000fea000383ffff */
.L_x_119:
[----:B0-----:R0:W1:Y:S02]  /*6b60*/  SYNCS.PHASECHK.TRANS64.TRYWAIT P0, [R6+URZ], R5 ;  /* 0x00000005060075a7 */ /* 0x001064000800017f */
[----:B-1----:R-:W-:Y:S05]  /*6b70*/  @!P0 NANOSLEEP.SYNCS 0x989680 ;  /* 0x009896800000895d */ /* 0x002fea0003900000 */
[----:B------:R-:W1:Y:S02]  /*6b80*/  @!P0 SYNCS.PHASECHK.TRANS64 P0, [R6+URZ], R5 ;  /* 0x00000005060085a7 */ /* 0x000e64000800007f */
[----:B-1----:R-:W-:Y:S05]  /*6b90*/  @!P0 BRA `(.L_x_119) ;  /* 0xfffffffc00f08947 */ /* 0x002fea000383ffff */
[----:B------:R-:W-:Y:S05]  /*6ba0*/  BRA `(.L_x_156) ;  /* 0xffffffec00a47947 */ /* 0x000fea000383ffff */
.L_x_120:
[----:B0-----:R0:W1:Y:S02]  /*6bb0*/  SYNCS.PHASECHK.TRANS64.TRYWAIT P0, [R9+URZ], R4 ;  /* 0x00000004090075a7 */ /* 0x001064000800017f */
[----:B-1----:R-:W-:Y:S05]  /*6bc0*/  @!P0 NANOSLEEP.SYNCS 0x989680 ;  /* 0x009896800000895d */ /* 0x002fea0003900000 */
[----:B------:R-:W1:Y:S02]  /*6bd0*/  @!P0 SYNCS.PHASECHK.TRANS64 P0, [R9+URZ], R4 ;  /* 0x00000004090085a7 */ /* 0x000e64000800007f */
[----:B-1----:R-:W-:Y:S05]  /*6be0*/  @!P0 BRA `(.L_x_120) ;  /* 0xfffffffc00f08947 */ /* 0x002fea000383ffff */
[----:B------:R-:W-:Y:S05]  /*6bf0*/  BRA `(.L_x_157) ;  /* 0xffffffec00b47947 */ /* 0x000fea000383ffff */
.L_x_121:
[----:B0-----:R0:W1:Y:S02]  /*6c00*/  SYNCS.PHASECHK.TRANS64.TRYWAIT P0, [R6+URZ], R5 ;  /* 0x00000005060075a7 */ /* 0x001064000800017f */
[----:B-1----:R-:W-:Y:S05]  /*6c10*/  @!P0 NANOSLEEP.SYNCS 0x989680 ;  /* 0x009896800000895d */ /* 0x002fea0003900000 */
[----:B------:R-:W1:Y:S02]  /*6c20*/  @!P0 SYNCS.PHASECHK.TRANS64 P0, [R6+URZ], R5 ;  /* 0x00000005060085a7 */ /* 0x000e64000800007f */
[----:B-1----:R-:W-:Y:S05]  /*6c30*/  @!P0 BRA `(.L_x_121) ;  /* 0xfffffffc00f08947 */ /* 0x002fea000383ffff */
[----:B------:R-:W-:Y:S05]  /*6c40*/  BRA `(.L_x_158) ;  /* 0xffffffec00c47947 */ /* 0x000fea000383ffff */
.L_x_122:
[----:B0-----:R0:W1:Y:S02]  /*6c50*/  SYNCS.PHASECHK.TRANS64.TRYWAIT P0, [R9+URZ], R4 ;  /* 0x00000004090075a7 */ /* 0x001064000800017f */
[----:B-1----:R-:W-:Y:S05]  /*6c60*/  @!P0 NANOSLEEP.SYNCS 0x989680 ;  /* 0x009896800000895d */ /* 0x002fea0003900000 */
[----:B------:R-:W1:Y:S02]  /*6c70*/  @!P0 SYNCS.PHASECHK.TRANS64 P0, [R9+URZ], R4 ;  /* 0x00000004090085a7 */ /* 0x000e64000800007f */
[----:B-1----:R-:W-:Y:S05]  /*6c80*/  @!P0 BRA `(.L_x_122) ;  /* 0xfffffffc00f08947 */ /* 0x002fea000383ffff */
[----:B------:R-:W-:Y:S05]  /*6c90*/  BRA `(.L_x_159) ;  /* 0xffffffec00d47947 */ /* 0x000fea000383ffff */
.L_x_123:
[----:B0-----:R0:W1:Y:S02]  /*6ca0*/  SYNCS.PHASECHK.TRANS64.TRYWAIT P0, [R6+URZ], R5 ;  /* 0x00000005060075a7 */ /* 0x001064000800017f */
[----:B-1----:R-:W-:Y:S05]  /*6cb0*/  @!P0 NANOSLEEP.SYNCS 0x989680 ;  /* 0x009896800000895d */ /* 0x002fea0003900000 */
[----:B------:R-:W1:Y:S02]  /*6cc0*/  @!P0 SYNCS.PHASECHK.TRANS64 P0, [R6+URZ], R5 ;  /* 0x00000005060085a7 */ /* 0x000e64000800007f */
[----:B-1----:R-:W-:Y:S05]  /*6cd0*/  @!P0 BRA `(.L_x_123) ;  /* 0xfffffffc00f08947 */ /* 0x002fea000383ffff */
[----:B------:R-:W-:Y:S05]  /*6ce0*/  BRA `(.L_x_160) ;  /* 0xffffffec00e47947 */ /* 0x000fea000383ffff */
.L_x_124:
[----:B0-----:R0:W1:Y:S02]  /*6cf0*/  SYNCS.PHASECHK.TRANS64.TRYWAIT P0, [R9+URZ], R4 ;  /* 0x00000004090075a7 */ /* 0x001064000800017f */
[----:B-1----:R-:W-:Y:S05]  /*6d00*/  @!P0 NANOSLEEP.SYNCS 0x989680 ;  /* 0x009896800000895d */ /* 0x002fea0003900000 */
[----:B------:R-:W1:Y:S02]  /*6d10*/  @!P0 SYNCS.PHASECHK.TRANS64 P0, [R9+URZ], R4 ;  /* 0x00000004090085a7 */ /* 0x000e64000800007f */
[----:B-1----:R-:W-:Y:S05]  /*6d20*/  @!P0 BRA `(.L_x_124) ;  /* 0xfffffffc00f08947 */ /* 0x002fea000383ffff */
[----:B------:R-:W-:Y:S05]  /*6d30*/  BRA `(.L_x_161) ;  /* 0xffffffec00f47947 */ /* 0x000fea000383ffff */
.L_x_125:
[----:B0-----:R0:W1:Y:S02]  /*6d40*/  SYNCS.PHASECHK.TRANS64.TRYWAIT P0, [R6+URZ], R5 ;  /* 0x00000005060075a7 */ /* 0x001064000800017f */
[----:B-1----:R-:W-:Y:S05]  /*6d50*/  @!P0 NANOSLEEP.SYNCS 0x989680 ;  /* 0x009896800000895d */ /* 0x002fea0003900000 */
[----:B------:R-:W1:Y:S02]  /*6d60*/  @!P0 SYNCS.PHASECHK.TRANS64 P0, [R6+URZ], R5 ;  /* 0x00000005060085a7 */ /* 0x000e64000800007f */
[----:B-1----:R-:W-:Y:S05]  /*6d70*/  @!P0 BRA `(.L_x_125) ;  /* 0xfffffffc00f08947 */ /* 0x002fea000383ffff */
[----:B------:R-:W-:Y:S05]  /*6d80*/  BRA `(.L_x_162) ;  /* 0xfffffff000047947 */ /* 0x000fea000383ffff */
.L_x_126:
[----:B0-----:R0:W1:Y:S02]  /*6d90*/  SYNCS.PHASECHK.TRANS64.TRYWAIT P0, [R9+URZ], R4 ;  /* 0x00000004090075a7 */ /* 0x001064000800017f */
[----:B-1----:R-:W-:Y:S05]  /*6da0*/  @!P0 NANOSLEEP.SYNCS 0x989680 ;  /* 0x009896800000895d */ /* 0x002fea0003900000 */
[----:B------:R-:W1:Y:S02]  /*6db0*/  @!P0 SYNCS.PHASECHK.TRANS64 P0, [R9+URZ], R4 ;  /* 0x00000004090085a7 */ /* 0x000e64000800007f */
[----:B-1----:R-:W-:Y:S05]  /*6dc0*/  @!P0 BRA `(.L_x_126) ;  /* 0xfffffffc00f08947 */ /* 0x002fea000383ffff */
[----:B------:R-:W-:Y:S05]  /*6dd0*/  BRA `(.L_x_163) ;  /* 0xfffffff000147947 */ /* 0x000fea000383ffff */
.L_x_127:
[----:B0-----:R0:W1:Y:S02]  /*6de0*/  SYNCS.PHASECHK.TRANS64.TRYWAIT P0, [R6+URZ], R5 ;  /* 0x00000005060075a7 */ /* 0x001064000800017f */
[----:B-1----:R-:W-:Y:S05]  /*6df0*/  @!P0 NANOSLEEP.SYNCS 0x989680 ;  /* 0x009896800000895d */ /* 0x002fea0003900000 */
[----:B------:R-:W1:Y:S02]  /*6e00*/  @!P0 SYNCS.PHASECHK.TRANS64 P0, [R6+URZ], R5 ;  /* 0x00000005060085a7 */ /* 0x000e64000800007f */
[----:B-1----:R-:W-:Y:S05]  /*6e10*/  @!P0 BRA `(.L_x_127) ;  /* 0xfffffffc00f08947 */ /* 0x002fea000383ffff */
[----:B------:R-:W-:Y:S05]  /*6e20*/  BRA `(.L_x_164) ;  /* 0xfffffff000247947 */ /* 0x000fea000383ffff */
.L_x_128:
[----:B0-----:R0:W1:Y:S02]  /*6e30*/  SYNCS.PHASECHK.TRANS64.TRYWAIT P0, [R9+URZ], R4 ;  /* 0x00000004090075a7 */ /* 0x001064000800017f */
[----:B-1----:R-:W-:Y:S05]  /*6e40*/  @!P0 NANOSLEEP.SYNCS 0x989680 ;  /* 0x009896800000895d */ /* 0x002fea0003900000 */
[----:B------:R-:W1:Y:S02]  /*6e50*/  @!P0 SYNCS.PHASECHK.TRANS64 P0, [R9+URZ], R4 ;  /* 0x00000004090085a7 */ /* 0x000e64000800007f */
[----:B-1----:R-:W-:Y:S05]  /*6e60*/  @!P0 BRA `(.L_x_128) ;  /* 0xfffffffc00f08947 */ /* 0x002fea000383ffff */
[----:B------:R-:W-:Y:S05]  /*6e70*/  BRA `(.L_x_165) ;  /* 0xfffffff000347947 */ /* 0x000fea000383ffff */
.L_x_129:
[----:B0-----:R0:W1:Y:S02]  /*6e80*/  SYNCS.PHASECHK.TRANS64.TRYWAIT P0, [R6+URZ], R5 ;  /* 0x00000005060075a7 */ /* 0x001064000800017f */
[----:B-1----:R-:W-:Y:S05]  /*6e90*/  @!P0 NANOSLEEP.SYNCS 0x989680 ;  /* 0x009896800000895d */ /* 0x002fea0003900000 */
[----:B------:R-:W1:Y:S02]  /*6ea0*/  @!P0 SYNCS.PHASECHK.TRANS64 P0, [R6+URZ], R5 ;  /* 0x00000005060085a7 */ /* 0x000e64000800007f */
[----:B-1----:R-:W-:Y:S05]  /*6eb0*/  @!P0 BRA `(.L_x_129) ;  /* 0xfffffffc00f08947 */ /* 0x002fea000383ffff */
[----:B------:R-:W-:Y:S05]  /*6ec0*/  BRA `(.L_x_166) ;  /* 0xfffffff000447947 */ /* 0x000fea000383ffff */
.L_x_130:
[----:B0-----:R0:W1:Y:S02]  /*6ed0*/  SYNCS.PHASECHK.TRANS64.TRYWAIT P0, [R9+URZ], R4 ;  /* 0x00000004090075a7 */ /* 0x001064000800017f */
[----:B-1----:R-:W-:Y:S05]  /*6ee0*/  @!P0 NANOSLEEP.SYNCS 0x989680 ;  /* 0x009896800000895d */ /* 0x002fea0003900000 */
[----:B------:R-:W1:Y:S02]  /*6ef0*/  @!P0 SYNCS.PHASECHK.TRANS64 P0, [R9+URZ], R4 ;  /* 0x00000004090085a7 */ /* 0x000e64000800007f */
[----:B-1----:R-:W-:Y:S05]  /*6f00*/  @!P0 BRA `(.L_x_130) ;  /* 0xfffffffc00f08947 */ /* 0x002fea000383ffff */
[----:B------:R-:W-:Y:S05]  /*6f10*/  BRA `(.L_x_167) ;  /* 0xfffffff000547947 */ /* 0x000fea000383ffff */
.L_x_131:
[----:B0-----:R0:W1:Y:S02]  /*6f20*/  SYNCS.PHASECHK.TRANS64.TRYWAIT P0, [R6+URZ], R5 ;  /* 0x00000005060075a7 */ /* 0x001064000800017f */
[----:B-1----:R-:W-:Y:S05]  /*6f30*/  @!P0 NANOSLEEP.SYNCS 0x989680 ;  /* 0x009896800000895d */ /* 0x002fea0003900000 */
[----:B------:R-:W1:Y:S02]  /*6f40*/  @!P0 SYNCS.PHASECHK.TRANS64 P0, [R6+URZ], R5 ;  /* 0x00000005060085a7 */ /* 0x000e64000800007f */
[----:B-1----:R-:W-:Y:S05]  /*6f50*/  @!P0 BRA `(.L_x_131) ;  /* 0xfffffffc00f08947 */ /* 0x002fea000383ffff */
[----:B------:R-:W-:Y:S05]  /*6f60*/  BRA `(.L_x_168) ;  /* 0xfffffff000647947 */ /* 0x000fea000383ffff */
.L_x_132:
[----:B0-----:R0:W1:Y:S02]  /*6f70*/  SYNCS.PHASECHK.TRANS64.TRYWAIT P0, [R9+URZ], R4 ;  /* 0x00000004090075a7 */ /* 0x001064000800017f */
[----:B-1----:R-:W-:Y:S05]  /*6f80*/  @!P0 NANOSLEEP.SYNCS 0x989680 ;  /* 0x009896800000895d */ /* 0x002fea0003900000 */
[----:B------:R-:W1:Y:S02]  /*6f90*/  @!P0 SYNCS.PHASECHK.TRANS64 P0, [R9+URZ], R4 ;  /* 0x00000004090085a7 */ /* 0x000e64000800007f */
[----:B-1----:R-:W-:Y:S05]  /*6fa0*/  @!P0 BRA `(.L_x_132) ;  /* 0xfffffffc00f08947 */ /* 0x002fea000383ffff */
[----:B------:R-:W-:Y:S05]  /*6fb0*/  BRA `(.L_x_169) ;  /* 0xfffffff000747947 */ /* 0x000fea000383ffff */
.L_x_133:
[----:B0-----:R0:W1:Y:S02]  /*6fc0*/  SYNCS.PHASECHK.TRANS64.TRYWAIT P0, [R6+URZ], R5 ;  /* 0x00000005060075a7 */ /* 0x001064000800017f */
[----:B-1----:R-:W-:Y:S05]  /*6fd0*/  @!P0 NANOSLEEP.SYNCS 0x989680 ;  /* 0x009896800000895d */ /* 0x002fea0003900000 */
[----:B------:R-:W1:Y:S02]  /*6fe0*/  @!P0 SYNCS.PHASECHK.TRANS64 P0, [R6+URZ], R5 ;  /* 0x00000005060085a7 */ /* 0x000e64000800007f */
[----:B-1----:R-:W-:Y:S05]  /*6ff0*/  @!P0 BRA `(.L_x_133) ;  /* 0xfffffffc00f08947 */ /* 0x002fea000383ffff */
[----:B------:R-:W-:Y:S05]  /*7000*/  BRA `(.L_x_170) ;  /* 0xfffffff000847947 */ /* 0x000fea000383ffff */
.L_x_134:
[----:B0-----:R0:W1:Y:S02]  /*7010*/  SYNCS.PHASECHK.TRANS64.TRYWAIT P0, [R9+URZ], R4 ;  /* 0x00000004090075a7 */ /* 0x001064000800017f */
[----:B-1----:R-:W-:Y:S05]  /*7020*/  @!P0 NANOSLEEP.SYNCS 0x989680 ;  /* 0x009896800000895d */ /* 0x002fea0003900000 */
[----:B------:R-:W1:Y:S02]  /*7030*/  @!P0 SYNCS.PHASECHK.TRANS64 P0, [R9+URZ], R4 ;  /* 0x00000004090085a7 */ /* 0x000e64000800007f */
[----:B-1----:R-:W-:Y:S05]  /*7040*/  @!P0 BRA `(.L_x_134) ;  /* 0xfffffffc00f08947 */ /* 0x002fea000383ffff */
[----:B------:R-:W-:Y:S05]  /*7050*/  BRA `(.L_x_171) ;  /* 0xfffffff000947947 */ /* 0x000fea000383ffff */
.L_x_135:
[----:B0-----:R0:W1:Y:S02]  /*7060*/  SYNCS.PHASECHK.TRANS64.TRYWAIT P0, [R6+URZ], R5 ;  /* 0x00000005060075a7 */ /* 0x001064000800017f */
[----:B-1----:R-:W-:Y:S05]  /*7070*/  @!P0 NANOSLEEP.SYNCS 0x989680 ;  /* 0x009896800000895d */ /* 0x002fea0003900000 */
[----:B------:R-:W1:Y:S02]  /*7080*/  @!P0 SYNCS.PHASECHK.TRANS64 P0, [R6+URZ], R5 ;  /* 0x00000005060085a7 */ /* 0x000e64000800007f */
[----:B-1----:R-:W-:Y:S05]  /*7090*/  @!P0 BRA `(.L_x_135) ;  /* 0xfffffffc00f08947 */ /* 0x002fea000383ffff */
[----:B------:R-:W-:Y:S05]  /*70a0*/  BRA `(.L_x_172) ;  /* 0xfffffff000a47947 */ /* 0x000fea000383ffff */
.L_x_136:
[----:B0-----:R0:W1:Y:S02]  /*70b0*/  SYNCS.PHASECHK.TRANS64.TRYWAIT P0, [R9+URZ], R4 ;  /* 0x00000004090075a7 */ /* 0x001064000800017f */
[----:B-1----:R-:W-:Y:S05]  /*70c0*/  @!P0 NANOSLEEP.SYNCS 0x989680 ;  /* 0x009896800000895d */ /* 0x002fea0003900000 */
[----:B------:R-:W1:Y:S02]  /*70d0*/  @!P0 SYNCS.PHASECHK.TRANS64 P0, [R9+URZ], R4 ;  /* 0x00000004090085a7 */ /* 0x000e64000800007f */
[----:B-1----:R-:W-:Y:S05]  /*70e0*/  @!P0 BRA `(.L_x_136) ;  /* 0xfffffffc00f08947 */ /* 0x002fea000383ffff */
[----:B------:R-:W-:Y:S05]  /*70f0*/  BRA `(.L_x_173) ;  /* 0xfffffff000b47947 */ /* 0x000fea000383ffff */
.L_x_137:
[----:B0-----:R0:W1:Y:S02]  /*7100*/  SYNCS.PHASECHK.TRANS64.TRYWAIT P0, [R6+URZ], R5 ;  /* 0x00000005060075a7 */ /* 0x001064000800017f */
[----:B-1----:R-:W-:Y:S05]  /*7110*/  @!P0 NANOSLEEP.SYNCS 0x989680 ;  /* 0x009896800000895d */ /* 0x002fea0003900000 */
[----:B------:R-:W1:Y:S02]  /*7120*/  @!P0 SYNCS.PHASECHK.TRANS64 P0, [R6+URZ], R5 ;  /* 0x00000005060085a7 */ /* 0x000e64000800007f */
[----:B-1----:R-:W-:Y:S05]  /*7130*/  @!P0 BRA `(.L_x_137) ;  /* 0xfffffffc00f08947 */ /* 0x002fea000383ffff */
[----:B------:R-:W-:Y:S05]  /*7140*/  BRA `(.L_x_174) ;  /* 0xfffffff000c47947 */ /* 0x000fea000383ffff */
.L_x_138:
[----:B0-----:R0:W1:Y:S02]  /*7150*/  SYNCS.PHASECHK.TRANS64.TRYWAIT P0, [R9+URZ], R4 ;  /* 0x00000004090075a7 */ /* 0x001064000800017f */
[----:B-1----:R-:W-:Y:S05]  /*7160*/  @!P0 NANOSLEEP.SYNCS 0x989680 ;  /* 0x009896800000895d */ /* 0x002fea0003900000 */
[----:B------:R-:W1:Y:S02]  /*7170*/  @!P0 SYNCS.PHASECHK.TRANS64 P0, [R9+URZ], R4 ;  /* 0x00000004090085a7 */ /* 0x000e64000800007f */
[----:B-1----:R-:W-:Y:S05]  /*7180*/  @!P0 BRA `(.L_x_138) ;  /* 0xfffffffc00f08947 */ /* 0x002fea000383ffff */
[----:B------:R-:W-:Y:S05]  /*7190*/  BRA `(.L_x_175) ;  /* 0xfffffff000d47947 */ /* 0x000fea000383ffff */
.L_x_139:
[----:B0-----:R0:W1:Y:S02]  /*71a0*/  SYNCS.PHASECHK.TRANS64.TRYWAIT P0, [R6+URZ], R5 ;  /* 0x00000005060075a7 */ /* 0x001064000800017f */
[----:B-1----:R-:W-:Y:S05]  /*71b0*/  @!P0 NANOSLEEP.SYNCS 0x989680 ;  /* 0x009896800000895d */ /* 0x002fea0003900000 */
[----:B------:R-:W1:Y:S02]  /*71c0*/  @!P0 SYNCS.PHASECHK.TRANS64 P0, [R6+URZ], R5 ;  /* 0x00000005060085a7 */ /* 0x000e64000800007f */
[----:B-1----:R-:W-:Y:S05]  /*71d0*/  @!P0 BRA `(.L_x_139) ;  /* 0xfffffffc00f08947 */ /* 0x002fea000383ffff */
[----:B------:R-:W-:Y:S05]  /*71e0*/  BRA `(.L_x_176) ;  /* 0xfffffff000e47947 */ /* 0x000fea000383ffff */
.L_x_140:
[----:B0-----:R0:W1:Y:S02]  /*71f0*/  SYNCS.PHASECHK.TRANS64.TRYWAIT P0, [R9+URZ], R4 ;  /* 0x00000004090075a7 */ /* 0x001064000800017f */
[----:B-1----:R-:W-:Y:S05]  /*7200*/  @!P0 NANOSLEEP.SYNCS 0x989680 ;  /* 0x009896800000895d */ /* 0x002fea0003900000 */
[----:B------:R-:W1:Y:S02]  /*7210*/  @!P0 SYNCS.PHASECHK.TRANS64 P0, [R9+URZ], R4 ;  /* 0x00000004090085a7 */ /* 0x000e64000800007f */
[----:B-1----:R-:W-:Y:S05]  /*7220*/  @!P0 BRA `(.L_x_140) ;  /* 0xfffffffc00f08947 */ /* 0x002fea000383ffff */
[----:B------:R-:W-:Y:S05]  /*7230*/  BRA `(.L_x_177) ;  /* 0xfffffff000f47947 */ /* 0x000fea000383ffff */
.L_x_141:
[----:B0-----:R0:W1:Y:S02]  /*7240*/  SYNCS.PHASECHK.TRANS64.TRYWAIT P0, [R6+URZ], R5 ;  /* 0x00000005060075a7 */ /* 0x001064000800017f */
[----:B-1----:R-:W-:Y:S05]  /*7250*/  @!P0 NANOSLEEP.SYNCS 0x989680 ;  /* 0x009896800000895d */ /* 0x002fea0003900000 */
[----:B------:R-:W1:Y:S02]  /*7260*/  @!P0 SYNCS.PHASECHK.TRANS64 P0, [R6+URZ], R5 ;  /* 0x00000005060085a7 */ /* 0x000e64000800007f */
[----:B-1----:R-:W-:Y:S05]  /*7270*/  @!P0 BRA `(.L_x_141) ;  /* 0xfffffffc00f08947 */ /* 0x002fea000383ffff */
[----:B------:R-:W-:Y:S05]  /*7280*/  BRA `(.L_x_178) ;  /* 0xfffffff400047947 */ /* 0x000fea000383ffff */
.L_x_142:
[----:B0-----:R0:W1:Y:S02]  /*7290*/  SYNCS.PHASECHK.TRANS64.TRYWAIT P0, [R9+URZ], R4 ;  /* 0x00000004090075a7 */ /* 0x001064000800017f */
[----:B-1----:R-:W-:Y:S05]  /*72a0*/  @!P0 NANOSLEEP.SYNCS 0x989680 ;  /* 0x009896800000895d */ /* 0x002fea0003900000 */
[----:B------:R-:W1:Y:S02]  /*72b0*/  @!P0 SYNCS.PHASECHK.TRANS64 P0, [R9+URZ], R4 ;  /* 0x00000004090085a7 */ /* 0x000e64000800007f */
[----:B-1----:R-:W-:Y:S05]  /*72c0*/  @!P0 BRA `(.L_x_142) ;  /* 0xfffffffc00f08947 */ /* 0x002fea000383ffff */
[----:B------:R-:W-:Y:S05]  /*72d0*/  BRA `(.L_x_179) ;  /* 0xfffffff400147947 */ /* 0x000fea000383ffff */
.L_x_143:
[----:B-1----:R1:W2:Y:S02]  /*72e0*/  SYNCS.PHASECHK.TRANS64.TRYWAIT P0, [R6+URZ], R5 ;  /* 0x00000005060075a7 */ /* 0x0022a4000800017f */
[----:B--2---:R-:W-:Y:S05]  /*72f0*/  @!P0 NANOSLEEP.SYNCS 0x989680 ;  /* 0x009896800000895d */ /* 0x004fea0003900000 */
[----:B------:R-:W2:Y:S02]  /*7300*/  @!P0 SYNCS.PHASECHK.TRANS64 P0, [R6+URZ], R5 ;  /* 0x00000005060085a7 */ /* 0x000ea4000800007f */
[----:B--2---:R-:W-:Y:S05]  /*7310*/  @!P0 BRA `(.L_x_143) ;  /* 0xfffffffc00f08947 */ /* 0x004fea000383ffff */
[----:B------:R-:W-:Y:S05]  /*7320*/  BRA `(.L_x_180) ;  /* 0xfffffff4001c7947 */ /* 0x000fea000383ffff */
.L_x_181:
[----:B------:R-:W-:-:S00]  /*7330*/  BRA `(.L_x_181) ;  /* 0xfffffffc00fc7947 */ /* 0x000fc0000383ffff */
[----:B------:R-:W-:-:S00]  /*7340*/  NOP ;  /* 0x0000000000007918 */ /* 0x000fc00000000000 */
        /* <DEDUP_REMOVED lines=11> */
.L_x_182:


//--------------------- .nv.global.init           --------------------------
	.section	.nv.global.init,"aw",@progbits
.nv.global.init:
	.type		$str$22,@object
	.size		$str$22,($str$23 - $str$22)
$str$22:
        /*0000*/ 	.byte	0x6b, 0x5f, 0x74, 0x69, 0x6c, 0x65, 0x5f, 0x63, 0x6f, 0x75, 0x6e, 0x74, 0x20, 0x3e, 0x3d, 0x20
        /*0010*/ 	.byte	0x31, 0x00
	.type		$str$23,@object
	.size		$str$23,(__unnamed_1 - $str$23)
$str$23:
        /*0012*/ 	.byte	0x2f, 0x74, 0x6d, 0x70, 0x2f, 0x63, 0x75, 0x74, 0x6c, 0x61, 0x73, 0x73, 0x5f, 0x73, 0x77, 0x65
        /*0022*/ 	.byte	0x65, 0x70, 0x5f, 0x73, 0x72, 0x63, 0x2f, 0x69, 0x6e, 0x63, 0x6c, 0x75, 0x64, 0x65, 0x2f, 0x63
        /*0032*/ 	.byte	0x75, 0x74, 0x6c, 0x61, 0x73, 0x73, 0x2f, 0x67, 0x65, 0x6d, 0x6d, 0x2f, 0x63, 0x6f, 0x6c, 0x6c
        /*0042*/ 	.byte	0x65, 0x63, 0x74, 0x69, 0x76, 0x65, 0x2f, 0x73, 0x6d, 0x39, 0x30, 0x5f, 0x6d, 0x6d, 0x61, 0x5f
        /*0052*/ 	.byte	0x74, 0x6d, 0x61, 0x5f, 0x67, 0x6d, 0x6d, 0x61, 0x5f, 0x73, 0x73, 0x5f, 0x77, 0x61, 0x72, 0x70
        /*0062*/ 	.byte	0x73, 0x70, 0x65, 0x63, 0x69, 0x61, 0x6c, 0x69, 0x7a, 0x65, 0x64, 0x2e, 0x68, 0x70, 0x70, 0x00
	.type		__unnamed_1,@object
	.size		__unnamed_1,(.L_0 - __unnamed_1)
__unnamed_1:
        /*0072*/ 	.byte	0x76, 0x6f, 0x69, 0x64, 0x20, 0x63, 0x75, 0x74, 0x6c, 0x61, 0x73, 0x73, 0x3a, 0x3a, 0x67, 0x65
        /* <DEDUP_REMOVED lines=179> */
        /*0bb2*/ 	.byte	0x75, 0x74, 0x65, 0x3a, 0x3a, 0x69, 0x64, 0x65, 0x6e, 0x74, 0x69, 0x74, 0x79, 0x5d, 0x00
.L_0:


//--------------------- .nv.shared._ZN7cutlass13device_kernelINS_4gemm6kernel13GemmUniversalIN4cute5tupleIJiiiiEEENS1_10collective13CollectiveMmaINS1_34MainloopSm90TmaGmmaWarpSpecializedILi28ENS5_IJNS4_1CILi1EEESB_SB_EEENS1_32KernelTmaWarpSpecializedPingpongEEENS5_IJNSA_ILi64EEESF_NSA_ILi32EEEEEENS_10bfloat16_tENS5_IJlSB_lEEESI_SJ_NS4_8TiledMMAINS4_8MMA_AtomIJNS4_4SM904GMMA27MMA_64x64x16_F32BF16BF16_SSILNSN_5MajorE0ELSP_0ELNSN_7ScaleInE1ELSQ_1EEEEEENS4_6LayoutISC_NS5_IJNSA_ILi0EEESU_SU_EEEEENS5_IJNS4_10UnderscoreESX_SX_EEEEENS4_13SM90_TMA_LOADENS4_14ComposedLayoutINS4_7SwizzleILi2ELi4ELi3EEENS4_18smem_ptr_flag_bitsILi16EEENST_INS5_IJNSA_ILi8EEESG_EEENS5_IJSG_SB_EEEEEEEvNS4_8identityES10_S1A_vS1B_EENS_8epilogue10collective6detail29Sm90TmaWarpSpecializedAdapterINS1E_15DefaultEpilogueISI_SJ_SJ_NS1D_6thread17LinearCombinationISI_Li1EffLNS1I_9ScaleType4KindE0ELNS_15FloatRoundStyleE2ESI_EENS1_15EpilogueDefaultEEEEEvvEEEEvNT_6ParamsE --------------------------
	.section	.nv.shared._ZN7cutlass13device_kernelINS_4gemm6kernel13GemmUniversalIN4cute5tupleIJiiiiEEENS1_10collective13CollectiveMmaINS1_34MainloopSm90TmaGmmaWarpSpecializedILi28ENS5_IJNS4_1CILi1EEESB_SB_EEENS1_32KernelTmaWarpSpecializedPingpongEEENS5_IJNSA_ILi64EEESF_NSA_ILi32EEEEEENS_10bfloat16_tENS5_IJlSB_lEEESI_SJ_NS4_8TiledMMAINS4_8MMA_AtomIJNS4_4SM904GMMA27MMA_64x64x16_F32BF16BF16_SSILNSN_5MajorE0ELSP_0ELNSN_7ScaleInE1ELSQ_1EEEEEENS4_6LayoutISC_NS5_IJNSA_ILi0EEESU_SU_EEEEENS5_IJNS4_10UnderscoreESX_SX_EEEEENS4_13SM90_TMA_LOADENS4_14ComposedLayoutINS4_7SwizzleILi2ELi4ELi3EEENS4_18smem_ptr_flag_bitsILi16EEENST_INS5_IJNSA_ILi8EEESG_EEENS5_IJSG_SB_EEEEEEEvNS4_8identityES10_S1A_vS1B_EENS_8epilogue10collective6detail29Sm90TmaWarpSpecializedAdapterINS1E_15DefaultEpilogueISI_SJ_SJ_NS1D_6thread17LinearCombinationISI_Li1EffLNS1I_9ScaleType4KindE0ELNS_15FloatRoundStyleE2ESI_EENS1_15EpilogueDefaultEEEEEvvEEEEvNT_6ParamsE,"aw",@nobits
	.sectionflags	@""
	.align	16
	.zero		1024


//--------------------- .nv.shared.reserved.0     --------------------------
	.section	.nv.shared.reserved.0,"aw",@nobits
	.weak		__nv_reservedSMEM_offset_0_alias
	.size		__nv_reservedSMEM_offset_0_alias, 0, 0
	.other		__nv_reservedSMEM_offset_0_alias,@"STO_CUDA_RESERVED_SHARED STV_DEFAULT"
__nv_reservedSMEM_offset_0_alias:
	.zero		0


//--------------------- .nv.global                --------------------------
	.section	.nv.global,"aw",@nobits
.nv.global:
	.type		_ZN40_INTERNAL_7fcfe2da_4_k_cu_ba9ad358_121394cute1_E,@object
	.size		_ZN40_INTERNAL_7fcfe2da_4_k_cu_ba9ad358_121394cute1_E,(_ZN40_INTERNAL_7fcfe2da_4_k_cu_ba9ad358_121394cuda3std3__45__cpo6cbeginE - _ZN40_INTERNAL_7fcfe2da_4_k_cu_ba9ad358_121394cute1_E)
_ZN40_INTERNAL_7fcfe2da_4_k_cu_ba9ad358_121394cute1_E:
	.zero		1
	.type		_ZN40_INTERNAL_7fcfe2da_4_k_cu_ba9ad358_121394cuda3std3__45__cpo6cbeginE,@object
	.size		_ZN40_INTERNAL_7fcfe2da_4_k_cu_ba9ad358_121394cuda3std3__45__cpo6cbeginE,(_ZN40_INTERNAL_7fcfe2da_4_k_cu_ba9ad358_121394cuda3std3__48in_placeE - _ZN40_INTERNAL_7fcfe2da_4_k_cu_ba9ad358_121394cuda3std3__45__cpo6cbeginE)
_ZN40_INTERNAL_7fcfe2da_4_k_cu_ba9ad358_121394cuda3std3__45__cpo6cbeginE:
	.zero		1
	.type		_ZN40_INTERNAL_7fcfe2da_4_k_cu_ba9ad358_121394cuda3std3__48in_placeE,@object
	.size		_ZN40_INTERNAL_7fcfe2da_4_k_cu_ba9ad358_121394cuda3std3__48in_placeE,(_ZN40_INTERNAL_7fcfe2da_4_k_cu_ba9ad358_121394cuda3std6ranges3__45__cpo9iter_moveE - _ZN40_INTERNAL_7fcfe2da_4_k_cu_ba9ad358_121394cuda3std3__48in_placeE)
_ZN40_INTERNAL_7fcfe2da_4_k_cu_ba9ad358_121394cuda3std3__48in_placeE:
	.zero		1
	.type		_ZN40_INTERNAL_7fcfe2da_4_k_cu_ba9ad358_121394cuda3std6ranges3__45__cpo9iter_moveE,@object
	.size		_ZN40_INTERNAL_7fcfe2da_4_k_cu_ba9ad358_121394cuda3std6ranges3__45__cpo9iter_moveE,(_ZN40_INTERNAL_7fcfe2da_4_k_cu_ba9ad358_121394cuda3std3__45__cpo5beginE - _ZN40_INTERNAL_7fcfe2da_4_k_cu_ba9ad358_121394cuda3std6ranges3__45__cpo9iter_moveE)
_ZN40_INTERNAL_7fcfe2da_4_k_cu_ba9ad358_121394cuda3std6ranges3__45__cpo9iter_moveE:
	.zero		1
	.type		_ZN40_INTERNAL_7fcfe2da_4_k_cu_ba9ad358_121394cuda3std3__45__cpo5beginE,@object
	.size		_ZN40_INTERNAL_7fcfe2da_4_k_cu_ba9ad358_121394cuda3std3__45__cpo5beginE,(_ZN40_INTERNAL_7fcfe2da_4_k_cu_ba9ad358_121394cuda3std3__442_GLOBAL__N__7fcfe2da_4_k_cu_ba9ad358_121396ignoreE - _ZN40_INTERNAL_7fcfe2da_4_k_cu_ba9ad358_121394cuda3std3__45__cpo5beginE)
_ZN40_INTERNAL_7fcfe2da_4_k_cu_ba9ad358_121394cuda3std3__45__cpo5beginE:
	.zero		1
	.type		_ZN40_INTERNAL_7fcfe2da_4_k_cu_ba9ad358_121394cuda3std3__442_GLOBAL__N__7fcfe2da_4_k_cu_ba9ad358_121396ignoreE,@object
	.size		_ZN40_INTERNAL_7fcfe2da_4_k_cu_ba9ad358_121394cuda3std3__442_GLOBAL__N__7fcfe2da_4_k_cu_ba9ad358_121396ignoreE,(_ZN40_INTERNAL_7fcfe2da_4_k_cu_ba9ad358_121394cute7productE - _ZN40_INTERNAL_7fcfe2da_4_k_cu_ba9ad358_121394cuda3std3__442_GLOBAL__N__7fcfe2da_4_k_cu_ba9ad358_121396ignoreE)
_ZN40_INTERNAL_7fcfe2da_4_k_cu_ba9ad358_121394cuda3std3__442_GLOBAL__N__7fcfe2da_4_k_cu_ba9ad358_121396ignoreE:
	.zero		1
	.type		_ZN40_INTERNAL_7fcfe2da_4_k_cu_ba9ad358_121394cute7productE,@object
	.size		_ZN40_INTERNAL_7fcfe2da_4_k_cu_ba9ad358_121394cute7productE,(_ZN40_INTERNAL_7fcfe2da_4_k_cu_ba9ad358_121394cuda3std3__45__cpo3endE - _ZN40_INTERNAL_7fcfe2da_4_k_cu_ba9ad358_121394cute7productE)
_ZN40_INTERNAL_7fcfe2da_4_k_cu_ba9ad358_121394cute7productE:
	.zero		1
	.type		_ZN40_INTERNAL_7fcfe2da_4_k_cu_ba9ad358_121394cuda3std3__45__cpo3endE,@object
	.size		_ZN40_INTERNAL_7fcfe2da_4_k_cu_ba9ad358_121394cuda3std3__45__cpo3endE,(_ZN40_INTERNAL_7fcfe2da_4_k_cu_ba9ad358_121394cuda3std3__419piecewise_constructE - _ZN40_INTERNAL_7fcfe2da_4_k_cu_ba9ad358_121394cuda3std3__45__cpo3endE)
_ZN40_INTERNAL_7fcfe2da_4_k_cu_ba9ad358_121394cuda3std3__45__cpo3endE:
	.zero		1
	.type		_ZN40_INTERNAL_7fcfe2da_4_k_cu_ba9ad358_121394cuda3std3__419piecewise_constructE,@object
	.size		_ZN40_INTERNAL_7fcfe2da_4_k_cu_ba9ad358_121394cuda3std3__419piecewise_constructE,(_ZN40_INTERNAL_7fcfe2da_4_k_cu_ba9ad358_121394cuda3std3__45__cpo4cendE - _ZN40_INTERNAL_7fcfe2da_4_k_cu_ba9ad358_121394cuda3std3__419piecewise_constructE)
_ZN40_INTERNAL_7fcfe2da_4_k_cu_ba9ad358_121394cuda3std3__419piecewise_constructE:
	.zero		1
	.type		_ZN40_INTERNAL_7fcfe2da_4_k_cu_ba9ad358_121394cuda3std3__45__cpo4cendE,@object
	.size		_ZN40_INTERNAL_7fcfe2da_4_k_cu_ba9ad358_121394cuda3std3__45__cpo4cendE,(_ZN40_INTERNAL_7fcfe2da_4_k_cu_ba9ad358_121394cuda3std6ranges3__45__cpo4swapE - _ZN40_INTERNAL_7fcfe2da_4_k_cu_ba9ad358_121394cuda3std3__45__cpo4cendE)
_ZN40_INTERNAL_7fcfe2da_4_k_cu_ba9ad358_121394cuda3std3__45__cpo4cendE:
	.zero		1
	.type		_ZN40_INTERNAL_7fcfe2da_4_k_cu_ba9ad358_121394cuda3std6ranges3__45__cpo4swapE,@object
	.size		_ZN40_INTERNAL_7fcfe2da_4_k_cu_ba9ad358_121394cuda3std6ranges3__45__cpo4swapE,(.L_8 - _ZN40_INTERNAL_7fcfe2da_4_k_cu_ba9ad358_121394cuda3std6ranges3__45__cpo4swapE)
_ZN40_INTERNAL_7fcfe2da_4_k_cu_ba9ad358_121394cuda3std6ranges3__45__cpo4swapE:
	.zero		1
.L_8:


//--------------------- .nv.constant0._ZN7cutlass13device_kernelINS_4gemm6kernel13GemmUniversalIN4cute5tupleIJiiiiEEENS1_10collective13CollectiveMmaINS1_34MainloopSm90TmaGmmaWarpSpecializedILi28ENS5_IJNS4_1CILi1EEESB_SB_EEENS1_32KernelTmaWarpSpecializedPingpongEEENS5_IJNSA_ILi64EEESF_NSA_ILi32EEEEEENS_10bfloat16_tENS5_IJlSB_lEEESI_SJ_NS4_8TiledMMAINS4_8MMA_AtomIJNS4_4SM904GMMA27MMA_64x64x16_F32BF16BF16_SSILNSN_5MajorE0ELSP_0ELNSN_7ScaleInE1ELSQ_1EEEEEENS4_6LayoutISC_NS5_IJNSA_ILi0EEESU_SU_EEEEENS5_IJNS4_10UnderscoreESX_SX_EEEEENS4_13SM90_TMA_LOADENS4_14ComposedLayoutINS4_7SwizzleILi2ELi4ELi3EEENS4_18smem_ptr_flag_bitsILi16EEENST_INS5_IJNSA_ILi8EEESG_EEENS5_IJSG_SB_EEEEEEEvNS4_8identityES10_S1A_vS1B_EENS_8epilogue10collective6detail29Sm90TmaWarpSpecializedAdapterINS1E_15DefaultEpilogueISI_SJ_SJ_NS1D_6thread17LinearCombinationISI_Li1EffLNS1I_9ScaleType4KindE0ELNS_15FloatRoundStyleE2ESI_EENS1_15EpilogueDefaultEEEEEvvEEEEvNT_6ParamsE --------------------------
	.section	.nv.constant0._ZN7cutlass13device_kernelINS_4gemm6kernel13GemmUniversalIN4cute5tupleIJiiiiEEENS1_10collective13CollectiveMmaINS1_34MainloopSm90TmaGmmaWarpSpecializedILi28ENS5_IJNS4_1CILi1EEESB_SB_EEENS1_32KernelTmaWarpSpecializedPingpongEEENS5_IJNSA_ILi64EEESF_NSA_ILi32EEEEEENS_10bfloat16_tENS5_IJlSB_lEEESI_SJ_NS4_8TiledMMAINS4_8MMA_AtomIJNS4_4SM904GMMA27MMA_64x64x16_F32BF16BF16_SSILNSN_5MajorE0ELSP_0ELNSN_7ScaleInE1ELSQ_1EEEEEENS4_6LayoutISC_NS5_IJNSA_ILi0EEESU_SU_EEEEENS5_IJNS4_10UnderscoreESX_SX_EEEEENS4_13SM90_TMA_LOADENS4_14ComposedLayoutINS4_7SwizzleILi2ELi4ELi3EEENS4_18smem_ptr_flag_bitsILi16EEENST_INS5_IJNSA_ILi8EEESG_EEENS5_IJSG_SB_EEEEEEEvNS4_8identityES10_S1A_vS1B_EENS_8epilogue10collective6detail29Sm90TmaWarpSpecializedAdapterINS1E_15DefaultEpilogueISI_SJ_SJ_NS1D_6thread17LinearCombinationISI_Li1EffLNS1I_9ScaleType4KindE0ELNS_15FloatRoundStyleE2ESI_EENS1_15EpilogueDefaultEEEEEvvEEEEvNT_6ParamsE,"a",@progbits
	.sectionflags	@""
	.align	4
.nv.constant0._ZN7cutlass13device_kernelINS_4gemm6kernel13GemmUniversalIN4cute5tupleIJiiiiEEENS1_10collective13CollectiveMmaINS1_34MainloopSm90TmaGmmaWarpSpecializedILi28ENS5_IJNS4_1CILi1EEESB_SB_EEENS1_32KernelTmaWarpSpecializedPingpongEEENS5_IJNSA_ILi64EEESF_NSA_ILi32EEEEEENS_10bfloat16_tENS5_IJlSB_lEEESI_SJ_NS4_8TiledMMAINS4_8MMA_AtomIJNS4_4SM904GMMA27MMA_64x64x16_F32BF16BF16_SSILNSN_5MajorE0ELSP_0ELNSN_7ScaleInE1ELSQ_1EEEEEENS4_6LayoutISC_NS5_IJNSA_ILi0EEESU_SU_EEEEENS5_IJNS4_10UnderscoreESX_SX_EEEEENS4_13SM90_TMA_LOADENS4_14ComposedLayoutINS4_7SwizzleILi2ELi4ELi3EEENS4_18smem_ptr_flag_bitsILi16EEENST_INS5_IJNSA_ILi8EEESG_EEENS5_IJSG_SB_EEEEEEEvNS4_8identityES10_S1A_vS1B_EENS_8epilogue10collective6detail29Sm90TmaWarpSpecializedAdapterINS1E_15DefaultEpilogueISI_SJ_SJ_NS1D_6thread17LinearCombinationISI_Li1EffLNS1I_9ScaleType4KindE0ELNS_15FloatRoundStyleE2ESI_EENS1_15EpilogueDefaultEEEEEvvEEEEvNT_6ParamsE:
	.zero		1664


//--------------------- SYMBOLS --------------------------

	.type		.nv.reservedSmem.offset0,@object
	.size		.nv.reservedSmem.offset0,0x4
	.type		__assertfail,@function
